	.headerflags	@"EF_CUDA_TEXMODE_UNIFIED EF_CUDA_64BIT_ADDRESS EF_CUDA_ACCELERATORS EF_CUDA_SM90 EF_CUDA_VIRTUAL_SM(EF_CUDA_SM90)"
	.elftype	@"ET_EXEC"


//--------------------- .nv.info                  --------------------------
	.section	.nv.info,"",@"SHT_CUDA_INFO"
	.align	4


	//----- nvinfo : EIATTR_REGCOUNT
	.align		4
        /*0000*/ 	.byte	0x04, 0x2f
        /*0002*/ 	.short	(.L_1 - .L_0)
	.align		4
.L_0:
        /*0004*/ 	.word	index@(triton_mm)
        /*0008*/ 	.word	0x00000050


	//----- nvinfo : EIATTR_MIN_STACK_SIZE
	.align		4
.L_1:
        /*000c*/ 	.byte	0x04, 0x12
        /*000e*/ 	.short	(.L_3 - .L_2)
	.align		4
.L_2:
        /*0010*/ 	.word	index@(triton_mm)
        /*0014*/ 	.word	0x00000000


	//----- nvinfo : EIATTR_FRAME_SIZE
	.align		4
.L_3:
        /*0018*/ 	.byte	0x04, 0x11
        /*001a*/ 	.short	(.L_5 - .L_4)
	.align		4
.L_4:
        /*001c*/ 	.word	index@(triton_mm)
        /*0020*/ 	.word	0x00000000


	//----- nvinfo : EIATTR_MIN_STACK_SIZE
	.align		4
.L_5:
        /*0024*/ 	.byte	0x04, 0x12
        /*0026*/ 	.short	(.L_7 - .L_6)
	.align		4
.L_6:
        /*0028*/ 	.word	index@(triton_mm)
        /*002c*/ 	.word	0x00000000
.L_7:


//--------------------- .nv.info.triton_mm        --------------------------
	.section	.nv.info.triton_mm,"",@"SHT_CUDA_INFO"
	.sectionflags	@""
	.align	4


	//----- nvinfo : EIATTR_CUDA_API_VERSION
	.align		4
        /*0000*/ 	.byte	0x04, 0x37
        /*0002*/ 	.short	(.L_9 - .L_8)
.L_8:
        /*0004*/ 	.word	0x0000007c


	//----- nvinfo : EIATTR_KPARAM_INFO
	.align		4
.L_9:
        /*0008*/ 	.byte	0x04, 0x17
        /*000a*/ 	.short	(.L_11 - .L_10)
.L_10:
        /*000c*/ 	.word	0x00000000
        /*0010*/ 	.short	0x0005
        /*0012*/ 	.short	0x0024
        /*0014*/ 	.byte	0x00, 0xf0, 0x11, 0x00


	//----- nvinfo : EIATTR_KPARAM_INFO
	.align		4
.L_11:
        /*0018*/ 	.byte	0x04, 0x17
        /*001a*/ 	.short	(.L_13 - .L_12)
.L_12:
        /*001c*/ 	.word	0x00000000
        /*0020*/ 	.short	0x0004
        /*0022*/ 	.short	0x0020
        /*0024*/ 	.byte	0x00, 0xf0, 0x11, 0x00


	//----- nvinfo : EIATTR_KPARAM_INFO
	.align		4
.L_13:
        /*0028*/ 	.byte	0x04, 0x17
        /*002a*/ 	.short	(.L_15 - .L_14)
.L_14:
        /*002c*/ 	.word	0x00000000
        /*0030*/ 	.short	0x0003
        /*0032*/ 	.short	0x0018
        /*0034*/ 	.byte	0x00, 0xf0, 0x21, 0x00


	//----- nvinfo : EIATTR_KPARAM_INFO
	.align		4
.L_15:
        /*0038*/ 	.byte	0x04, 0x17
        /*003a*/ 	.short	(.L_17 - .L_16)
.L_16:
        /*003c*/ 	.word	0x00000000
        /*0040*/ 	.short	0x0002
        /*0042*/ 	.short	0x0010
        /*0044*/ 	.byte	0x00, 0xf0, 0x21, 0x00


	//----- nvinfo : EIATTR_KPARAM_INFO
	.align		4
.L_17:
        /*0048*/ 	.byte	0x04, 0x17
        /*004a*/ 	.short	(.L_19 - .L_18)
.L_18:
        /*004c*/ 	.word	0x00000000
        /*0050*/ 	.short	0x0001
        /*0052*/ 	.short	0x0008
        /*0054*/ 	.byte	0x00, 0xf0, 0x21, 0x00


	//----- nvinfo : EIATTR_KPARAM_INFO
	.align		4
.L_19:
        /*0058*/ 	.byte	0x04, 0x17
        /*005a*/ 	.short	(.L_21 - .L_20)
.L_20:
        /*005c*/ 	.word	0x00000000
        /*0060*/ 	.short	0x0000
        /*0062*/ 	.short	0x0000
        /*0064*/ 	.byte	0x00, 0xf0, 0x21, 0x00


	//----- nvinfo : EIATTR_SPARSE_MMA_MASK
	.align		4
.L_21:
        /*0068*/ 	.byte	0x03, 0x50
        /*006a*/ 	.short	0x0000


	//----- nvinfo : EIATTR_MAXREG_COUNT
	.align		4
        /*006c*/ 	.byte	0x03, 0x1b
        /*006e*/ 	.short	0x00ff


	//----- nvinfo : EIATTR_COOP_GROUP_MASK_REGIDS
	.align		4
        /*0070*/ 	.byte	0x04, 0x29
        /*0072*/ 	.short	(.L_23 - .L_22)


	//   ....[0]....
.L_22:
        /*0074*/ 	.word	0xffffffff


	//----- nvinfo : EIATTR_COOP_GROUP_INSTR_OFFSETS
	.align		4
.L_23:
        /*0078*/ 	.byte	0x04, 0x28
        /*007a*/ 	.short	(.L_25 - .L_24)


	//   ....[0]....
.L_24:
        /*007c*/ 	.word	0x000019f0


	//----- nvinfo : EIATTR_EXIT_INSTR_OFFSETS
	.align		4
.L_25:
        /*0080*/ 	.byte	0x04, 0x1c
        /*0082*/ 	.short	(.L_27 - .L_26)


	//   ....[0]....
.L_26:
        /*0084*/ 	.word	0x00000050


	//   ....[1]....
        /*0088*/ 	.word	0x00002860


	//   ....[2]....
        /*008c*/ 	.word	0x00002880


	//----- nvinfo : EIATTR_MAX_THREADS
	.align		4
.L_27:
        /*0090*/ 	.byte	0x04, 0x05
        /*0092*/ 	.short	(.L_29 - .L_28)
.L_28:
        /*0094*/ 	.word	0x00000080
        /*0098*/ 	.word	0x00000001
        /*009c*/ 	.word	0x00000001


	//----- nvinfo : EIATTR_CBANK_PARAM_SIZE
	.align		4
.L_29:
        /*00a0*/ 	.byte	0x03, 0x19
        /*00a2*/ 	.short	0x0028


	//----- nvinfo : EIATTR_PARAM_CBANK
	.align		4
        /*00a4*/ 	.byte	0x04, 0x0a
        /*00a6*/ 	.short	(.L_31 - .L_30)
	.align		4
.L_30:
        /*00a8*/ 	.word	index@(.nv.constant0.triton_mm)
        /*00ac*/ 	.short	0x0210
        /*00ae*/ 	.short	0x0028


	//----- nvinfo : EIATTR_SW_WAR
	.align		4
.L_31:
        /*00b0*/ 	.byte	0x04, 0x36
        /*00b2*/ 	.short	(.L_33 - .L_32)
.L_32:
        /*00b4*/ 	.word	0x00000008
.L_33:


//--------------------- .nv.callgraph             --------------------------
	.section	.nv.callgraph,"",@"SHT_CUDA_CALLGRAPH"
	.align	4
	.sectionentsize	8
	.align		4
        /*0000*/ 	.word	0x00000000
	.align		4
        /*0004*/ 	.word	0xffffffff
	.align		4
        /*0008*/ 	.word	0x00000000
	.align		4
        /*000c*/ 	.word	0xfffffffe
	.align		4
        /*0010*/ 	.word	0x00000000
	.align		4
        /*0014*/ 	.word	0xfffffffd
	.align		4
        /*0018*/ 	.word	0x00000000
	.align		4
        /*001c*/ 	.word	0xfffffffc


//--------------------- .text.triton_mm           --------------------------
	.section	.text.triton_mm,"ax",@progbits
	.sectionflags	@"SHF_BARRIERS=1"
	.align	128
        .global         triton_mm
        .type           triton_mm,@function
        .size           triton_mm,(.L_x_2 - triton_mm)
        .other          triton_mm,@"STO_CUDA_ENTRY STV_DEFAULT"
triton_mm:
.text.triton_mm:
[----:B------:R-:W1:Y:S02]  /*0000*/  LDC R1, c[0x0][0x28] ;  /* 0x00000a00ff017b82 */ /* 0x000e640000000800 */
[----:B------:R-:W2:Y:S02]  /*0010*/  LDC.64 R2, c[0x0][0x230] ;  /* 0x00008c00ff027b82 */ /* 0x000ea40000000a00 */
[----:B--2---:R-:W-:-:S04]  /*0020*/  IMAD.IADD R0, R3, 0x1, R2 ;  /* 0x0000000103007824 */ /* 0x004fc800078e0202 */
[----:B------:R-:W-:-:S05]  /*0030*/  IMAD R2, R0, 0xc00, RZ ;  /* 0x00000c0000027824 */ /* 0x000fca00078e02ff */
[----:B------:R-:W-:-:S13]  /*0040*/  ISETP.NE.AND P0, PT, R2, RZ, PT ;  /* 0x000000ff0200720c */ /* 0x000fda0003f05270 */
[----:B------:R-:W-:Y:S05]  /*0050*/  @!P0 EXIT ;  /* 0x000000000000894d */ /* 0x000fea0003800000 */
[----:B------:R-:W2:Y:S01]  /*0060*/  S2R R10, SR_CTAID.X ;  /* 0x00000000000a7919 */ /* 0x000ea20000002500 */
[----:B------:R-:W-:Y:S01]  /*0070*/  VIADD R2, R0, 0x3f ;  /* 0x0000003f00027836 */ /* 0x000fe20000000000 */
[----:B------:R-:W-:Y:S01]  /*0080*/  IABS R16, R0 ;  /* 0x0000000000107213 */ /* 0x000fe20000000000 */
[----:B------:R-:W3:Y:S01]  /*0090*/  S2UR UR4, SR_CgaCtaId ;  /* 0x00000000000479c3 */ /* 0x000ee20000008800 */
[----:B------:R-:W4:Y:S01]  /*00a0*/  S2R R72, SR_TID.X ;  /* 0x0000000000487919 */ /* 0x000f220000002100 */
[----:B------:R-:W-:Y:S01]  /*00b0*/  UMOV UR10, 0x400 ;  /* 0x00000400000a7882 */ /* 0x000fe20000000000 */
[----:B------:R-:W-:Y:S01]  /*00c0*/  SHF.R.S32.HI R3, RZ, 0x1f, R2 ;  /* 0x0000001fff037819 */ /* 0x000fe20000011402 */
[----:B------:R-:W5:Y:S01]  /*00d0*/  I2F.RP R14, R16 ;  /* 0x00000010000e7306 */ /* 0x000f620000209400 */
[----:B------:R-:W-:Y:S01]  /*00e0*/  ULDC.64 UR14, c[0x0][0x208] ;  /* 0x00008200000e7ab9 */ /* 0x000fe20000000a00 */
[----:B------:R-:W-:Y:S01]  /*00f0*/  IMAD.MOV.U32 R74, RZ, RZ, -0x80 ;  /* 0xffffff80ff4a7424 */ /* 0x000fe200078e00ff */
[----:B------:R-:W-:Y:S01]  /*0100*/  LEA.HI R3, R3, R2, RZ, 0x6 ;  /* 0x0000000203037211 */ /* 0x000fe200078f30ff */
[----:B------:R-:W4:Y:S01]  /*0110*/  LDC.64 R62, c[0x0][0x218] ;  /* 0x00008600ff3e7b82 */ /* 0x000f220000000a00 */
[----:B------:R-:W-:Y:S01]  /*0120*/  UMOV UR12, 0x3 ;  /* 0x00000003000c7882 */ /* 0x000fe20000000000 */
[----:B------:R-:W-:Y:S01]  /*0130*/  UMOV UR11, 0xffffffff ;  /* 0xffffffff000b7882 */ /* 0x000fe20000000000 */
[----:B------:R-:W-:Y:S01]  /*0140*/  UMOV UR6, URZ ;  /* 0x0000003f00067c82 */ /* 0x000fe20008000000 */
[----:B------:R-:W-:-:S04]  /*0150*/  UMOV UR7, URZ ;  /* 0x0000003f00077c82 */ /* 0x000fc80008000000 */
[----:B------:R-:W4:Y:S01]  /*0160*/  LDC.64 R70, c[0x0][0x220] ;  /* 0x00008800ff467b82 */ /* 0x000f220000000a00 */
[----:B-----5:R-:W5:Y:S01]  /*0170*/  MUFU.RCP R15, R14 ;  /* 0x0000000e000f7308 */ /* 0x020f620000001000 */
[----:B---3--:R-:W-:-:S04]  /*0180*/  UPRMT UR10, UR4, 0x654, UR10 ;  /* 0x00000654040a7896 */ /* 0x008fc8000800000a */
[----:B------:R-:W-:Y:S01]  /*0190*/  UIADD3 UR13, UR10, 0x14000, URZ ;  /* 0x000140000a0d7890 */ /* 0x000fe2000fffe03f */
[C---:B--2---:R-:W-:Y:S01]  /*01a0*/  IMAD.HI R4, R10.reuse, 0x2aaaaaab, RZ ;  /* 0x2aaaaaab0a047827 */ /* 0x044fe200078e02ff */
[----:B------:R-:W-:Y:S02]  /*01b0*/  ISETP.GE.AND P1, PT, R10, RZ, PT ;  /* 0x000000ff0a00720c */ /* 0x000fe40003f26270 */
[----:B----4-:R-:W-:Y:S01]  /*01c0*/  SHF.R.U32.HI R20, RZ, 0x4, R72 ;  /* 0x00000004ff147819 */ /* 0x010fe20000011648 */
[----:B-----5:R-:W-:Y:S01]  /*01d0*/  VIADD R15, R15, 0xffffffe ;  /* 0x0ffffffe0f0f7836 */ /* 0x020fe20000000000 */
[----:B------:R-:W-:Y:S02]  /*01e0*/  SHF.R.U32.HI R5, RZ, 0x1f, R4 ;  /* 0x0000001fff057819 */ /* 0x000fe40000011604 */
[----:B------:R-:W-:Y:S02]  /*01f0*/  SGXT.U32 R20, R20, 0x3 ;  /* 0x000000031414781a */ /* 0x000fe40000000000 */
[----:B------:R-:W-:-:S02]  /*0200*/  LEA.HI.SX32 R5, R4, R5, 0x19 ;  /* 0x0000000504057211 */ /* 0x000fc400078fcaff */
[----:B------:R-:W-:Y:S01]  /*0210*/  LOP3.LUT R49, R72, 0x8, RZ, 0xc0, !PT ;  /* 0x0000000848317812 */ /* 0x000fe200078ec0ff */
[C---:B------:R-:W-:Y:S01]  /*0220*/  IMAD.SHL.U32 R19, R20.reuse, 0x8, RZ ;  /* 0x0000000814137824 */ /* 0x040fe200078e00ff */
[C---:B------:R-:W-:Y:S01]  /*0230*/  LOP3.LUT R11, R20.reuse, 0x20, RZ, 0xfc, !PT ;  /* 0x00000020140b7812 */ /* 0x040fe200078efcff */
[----:B------:R-:W-:Y:S01]  /*0240*/  IMAD.SHL.U32 R8, R5, 0x8, RZ ;  /* 0x0000000805087824 */ /* 0x000fe200078e00ff */
[C---:B------:R-:W-:Y:S01]  /*0250*/  LOP3.LUT R13, R20.reuse, 0x30, RZ, 0xfc, !PT ;  /* 0x00000030140d7812 */ /* 0x040fe200078efcff */
[C---:B------:R-:W-:Y:S01]  /*0260*/  IMAD.SHL.U32 R21, R20.reuse, 0x40, RZ ;  /* 0x0000004014157824 */ /* 0x040fe200078e00ff */
[----:B------:R-:W-:Y:S01]  /*0270*/  LOP3.LUT R14, R20, 0x38, RZ, 0xfc, !PT ;  /* 0x00000038140e7812 */ /* 0x000fe200078efcff */
[----:B------:R-:W-:Y:S01]  /*0280*/  IMAD.SHL.U32 R17, R49, 0x200, RZ ;  /* 0x0000020031117824 */ /* 0x000fe200078e00ff */
[----:B------:R-:W-:Y:S01]  /*0290*/  LEA.HI.SX32 R3, R3, -R8, 0x1a ;  /* 0x8000000803037211 */ /* 0x000fe200078fd2ff */
[----:B------:R-:W-:Y:S01]  /*02a0*/  IMAD.SHL.U32 R11, R11, 0x40, RZ ;  /* 0x000000400b0b7824 */ /* 0x000fe200078e00ff */
[----:B------:R-:W-:Y:S01]  /*02b0*/  SHF.R.U32.HI R58, RZ, 0x2, R72 ;  /* 0x00000002ff3a7819 */ /* 0x000fe20000011648 */
[----:B------:R-:W-:Y:S01]  /*02c0*/  IMAD.SHL.U32 R13, R13, 0x40, RZ ;  /* 0x000000400d0d7824 */ /* 0x000fe200078e00ff */
[----:B------:R-:W-:Y:S01]  /*02d0*/  VIMNMX R4, R3, 0x8, PT ;  /* 0x0000000803047848 */ /* 0x000fe20003fe0100 */
[----:B------:R-:W-:Y:S01]  /*02e0*/  IMAD.SHL.U32 R28, R14, 0x40, RZ ;  /* 0x000000400e1c7824 */ /* 0x000fe200078e00ff */
[----:B------:R-:W-:-:S02]  /*02f0*/  SGXT.U32 R58, R58, 0x5 ;  /* 0x000000053a3a781a */ /* 0x000fc40000000000 */
[-C--:B------:R-:W-:Y:S02]  /*0300*/  IABS R30, R4.reuse ;  /* 0x00000004001e7213 */ /* 0x080fe40000000000 */
[----:B------:R-:W-:Y:S02]  /*0310*/  IABS R9, R4 ;  /* 0x0000000400097213 */ /* 0x000fe40000000000 */
[----:B------:R-:W2:Y:S03]  /*0320*/  I2F.RP R6, R30 ;  /* 0x0000001e00067306 */ /* 0x000ea60000209400 */
[----:B------:R-:W-:-:S05]  /*0330*/  IMAD.MOV R9, RZ, RZ, -R9 ;  /* 0x000000ffff097224 */ /* 0x000fca00078e0a09 */
[----:B--2---:R-:W2:Y:S02]  /*0340*/  MUFU.RCP R6, R6 ;  /* 0x0000000600067308 */ /* 0x004ea40000001000 */
[----:B--2---:R-:W-:Y:S01]  /*0350*/  VIADD R2, R6, 0xffffffe ;  /* 0x0ffffffe06027836 */ /* 0x004fe20000000000 */
[----:B------:R-:W-:-:S05]  /*0360*/  IABS R6, R10 ;  /* 0x0000000a00067213 */ /* 0x000fca0000000000 */
[----:B------:R2:W3:Y:S02]  /*0370*/  F2I.FTZ.U32.TRUNC.NTZ R3, R2 ;  /* 0x0000000200037305 */ /* 0x0004e4000021f000 */
[----:B--2---:R-:W-:Y:S02]  /*0380*/  IMAD.MOV.U32 R2, RZ, RZ, RZ ;  /* 0x000000ffff027224 */ /* 0x004fe400078e00ff */
[----:B---3--:R-:W-:-:S04]  /*0390*/  IMAD.MOV R7, RZ, RZ, -R3 ;  /* 0x000000ffff077224 */ /* 0x008fc800078e0a03 */
[----:B------:R-:W-:-:S04]  /*03a0*/  IMAD R7, R7, R30, RZ ;  /* 0x0000001e07077224 */ /* 0x000fc800078e02ff */
[----:B------:R-:W-:-:S04]  /*03b0*/  IMAD.HI.U32 R3, R3, R7, R2 ;  /* 0x0000000703037227 */ /* 0x000fc800078e0002 */
[----:B------:R-:W-:Y:S01]  /*03c0*/  IMAD R7, R5, -0x300, R10 ;  /* 0xfffffd0005077824 */ /* 0x000fe200078e020a */
[----:B------:R-:W-:Y:S01]  /*03d0*/  LOP3.LUT R10, R20, 0x18, RZ, 0xfc, !PT ;  /* 0x00000018140a7812 */ /* 0x000fe200078efcff */
[----:B------:R-:W-:-:S03]  /*03e0*/  IMAD.HI.U32 R2, R3, R6, RZ ;  /* 0x0000000603027227 */ /* 0x000fc600078e00ff */
[----:B------:R-:W-:Y:S01]  /*03f0*/  IABS R12, R7 ;  /* 0x00000007000c7213 */ /* 0x000fe20000000000 */
[----:B------:R-:W-:Y:S01]  /*0400*/  IMAD R5, R2, R9, R6 ;  /* 0x0000000902057224 */ /* 0x000fe200078e0206 */
[----:B------:R-:W-:Y:S01]  /*0410*/  LOP3.LUT R6, R20, 0x10, RZ, 0xfc, !PT ;  /* 0x0000001014067812 */ /* 0x000fe200078efcff */
[----:B------:R-:W-:Y:S02]  /*0420*/  IMAD.SHL.U32 R2, R72, 0x8, RZ ;  /* 0x0000000848027824 */ /* 0x000fe400078e00ff */
[----:B------:R-:W-:Y:S01]  /*0430*/  IMAD.HI.U32 R18, R3, R12, RZ ;  /* 0x0000000c03127227 */ /* 0x000fe200078e00ff */
[----:B------:R-:W-:Y:S02]  /*0440*/  ISETP.GT.U32.AND P0, PT, R30, R5, PT ;  /* 0x000000051e00720c */ /* 0x000fe40003f04070 */
[----:B------:R-:W-:Y:S01]  /*0450*/  LOP3.LUT R3, R20, 0x8, RZ, 0xfc, !PT ;  /* 0x0000000814037812 */ /* 0x000fe200078efcff */
[----:B------:R-:W-:Y:S01]  /*0460*/  IMAD R9, R18, R9, R12 ;  /* 0x0000000912097224 */ /* 0x000fe200078e020c */
[----:B------:R-:W-:Y:S01]  /*0470*/  LOP3.LUT R12, R20, 0x28, RZ, 0xfc, !PT ;  /* 0x00000028140c7812 */ /* 0x000fe200078efcff */
[----:B------:R-:W-:Y:S01]  /*0480*/  IMAD.SHL.U32 R23, R6, 0x40, RZ ;  /* 0x0000004006177824 */ /* 0x000fe200078e00ff */
[----:B------:R-:W-:Y:S01]  /*0490*/  LOP3.LUT R46, R2, 0x38, RZ, 0xc0, !PT ;  /* 0x00000038022e7812 */ /* 0x000fe200078ec0ff */
[----:B------:R-:W-:Y:S01]  /*04a0*/  IMAD.SHL.U32 R25, R10, 0x40, RZ ;  /* 0x000000400a197824 */ /* 0x000fe200078e00ff */
[----:B------:R-:W-:Y:S01]  /*04b0*/  ISETP.GT.U32.AND P2, PT, R30, R9, PT ;  /* 0x000000091e00720c */ /* 0x000fe20003f44070 */
[----:B------:R-:W-:Y:S01]  /*04c0*/  IMAD.SHL.U32 R27, R12, 0x40, RZ ;  /* 0x000000400c1b7824 */ /* 0x000fe200078e00ff */
[----:B------:R-:W-:Y:S01]  /*04d0*/  LOP3.LUT R12, R19, 0x38, R2, 0x78, !PT ;  /* 0x00000038130c7812 */ /* 0x000fe200078e7802 */
[----:B------:R-:W-:Y:S01]  /*04e0*/  IMAD.SHL.U32 R3, R3, 0x40, RZ ;  /* 0x0000004003037824 */ /* 0x000fe200078e00ff */
[----:B------:R2:W3:Y:S01]  /*04f0*/  F2I.FTZ.U32.TRUNC.NTZ R19, R15 ;  /* 0x0000000f00137305 */ /* 0x0004e2000021f000 */
[----:B------:R-:W-:Y:S01]  /*0500*/  @!P0 IMAD.IADD R5, R5, 0x1, -R30 ;  /* 0x0000000105058824 */ /* 0x000fe200078e0a1e */
[----:B------:R-:W-:-:S02]  /*0510*/  LOP3.LUT R10, R7, R4, RZ, 0x3c, !PT ;  /* 0x00000004070a7212 */ /* 0x000fc400078e3cff */
[----:B------:R-:W-:Y:S01]  /*0520*/  LOP3.LUT R14, R12, R21, RZ, 0xfc, !PT ;  /* 0x000000150c0e7212 */ /* 0x000fe200078efcff */
[C---:B------:R-:W-:Y:S01]  /*0530*/  IMAD.SHL.U32 R21, R49.reuse, 0x100, RZ ;  /* 0x0000010031157824 */ /* 0x040fe200078e00ff */
[----:B------:R-:W-:Y:S01]  /*0540*/  ISETP.GT.U32.AND P0, PT, R30, R5, PT ;  /* 0x000000051e00720c */ /* 0x000fe20003f04070 */
[----:B------:R-:W-:Y:S01]  /*0550*/  IMAD.SHL.U32 R49, R49, 0x8, RZ ;  /* 0x0000000831317824 */ /* 0x000fe200078e00ff */
[----:B------:R-:W-:Y:S01]  /*0560*/  LOP3.LUT R22, R3, R12, RZ, 0xfc, !PT ;  /* 0x0000000c03167212 */ /* 0x000fe200078efcff */
[----:B------:R-:W-:Y:S01]  /*0570*/  @!P2 IMAD.IADD R9, R9, 0x1, -R30 ;  /* 0x000000010909a824 */ /* 0x000fe200078e0a1e */
[----:B--2---:R-:W-:Y:S01]  /*0580*/  LOP3.LUT R15, RZ, R4, RZ, 0x33, !PT ;  /* 0x00000004ff0f7212 */ /* 0x004fe200078e33ff */
[----:B------:R-:W-:Y:S01]  /*0590*/  @!P2 VIADD R18, R18, 0x1 ;  /* 0x000000011212a836 */ /* 0x000fe20000000000 */
[-C--:B------:R-:W-:Y:S02]  /*05a0*/  LOP3.LUT R24, R23, R12.reuse, RZ, 0xfc, !PT ;  /* 0x0000000c17187212 */ /* 0x080fe400078efcff */
[----:B------:R-:W-:Y:S01]  /*05b0*/  LOP3.LUT R26, R25, R12, RZ, 0xfc, !PT ;  /* 0x0000000c191a7212 */ /* 0x000fe200078efcff */
[----:B---3--:R-:W-:Y:S01]  /*05c0*/  IMAD.MOV R25, RZ, RZ, -R19 ;  /* 0x000000ffff197224 */ /* 0x008fe200078e0a13 */
[----:B------:R-:W-:-:S02]  /*05d0*/  ISETP.GE.AND P3, PT, R10, RZ, PT ;  /* 0x000000ff0a00720c */ /* 0x000fc40003f66270 */
[----:B------:R-:W-:Y:S01]  /*05e0*/  LOP3.LUT R3, R17, R11, R12, 0xfe, !PT ;  /* 0x0000000b11037212 */ /* 0x000fe200078efe0c */
[----:B------:R-:W-:Y:S01]  /*05f0*/  @!P0 IMAD.IADD R5, R5, 0x1, -R30 ;  /* 0x0000000105058824 */ /* 0x000fe200078e0a1e */
[----:B------:R-:W-:Y:S02]  /*0600*/  ISETP.NE.AND P0, PT, R4, RZ, PT ;  /* 0x000000ff0400720c */ /* 0x000fe40003f05270 */
[----:B------:R-:W-:Y:S01]  /*0610*/  LOP3.LUT R4, R17, R27, R12, 0xfe, !PT ;  /* 0x0000001b11047212 */ /* 0x000fe200078efe0c */
[----:B------:R-:W-:Y:S01]  /*0620*/  IMAD.MOV.U32 R6, RZ, RZ, R5 ;  /* 0x000000ffff067224 */ /* 0x000fe200078e0005 */
[----:B------:R-:W-:Y:S02]  /*0630*/  LOP3.LUT R5, R17, R13, R12, 0xfe, !PT ;  /* 0x0000000d11057212 */ /* 0x000fe400078efe0c */
[----:B------:R-:W-:Y:S01]  /*0640*/  LOP3.LUT R10, R26, R17, RZ, 0xfc, !PT ;  /* 0x000000111a0a7212 */ /* 0x000fe200078efcff */
[----:B------:R-:W-:Y:S01]  /*0650*/  @!P1 IMAD.MOV R6, RZ, RZ, -R6 ;  /* 0x000000ffff069224 */ /* 0x000fe200078e0a06 */
[----:B------:R-:W-:-:S02]  /*0660*/  ISETP.GE.U32.AND P1, PT, R9, R30, PT ;  /* 0x0000001e0900720c */ /* 0x000fc40003f26070 */
[----:B------:R-:W-:Y:S02]  /*0670*/  LOP3.LUT R9, R24, R17, RZ, 0xfc, !PT ;  /* 0x0000001118097212 */ /* 0x000fe400078efcff */
[----:B------:R-:W-:Y:S02]  /*0680*/  SEL R7, R15, R6, !P0 ;  /* 0x000000060f077207 */ /* 0x000fe40004000000 */
[----:B------:R-:W-:Y:S02]  /*0690*/  LOP3.LUT R6, R17, R28, R12, 0xfe, !PT ;  /* 0x0000001c11067212 */ /* 0x000fe400078efe0c */
[----:B------:R-:W-:Y:S01]  /*06a0*/  LOP3.LUT R11, R14, R21, RZ, 0xfc, !PT ;  /* 0x000000150e0b7212 */ /* 0x000fe200078efcff */
[----:B------:R-:W-:Y:S01]  /*06b0*/  IMAD.IADD R23, R8, 0x1, R7 ;  /* 0x0000000108177824 */ /* 0x000fe200078e0207 */
[-C--:B------:R-:W-:Y:S02]  /*06c0*/  LOP3.LUT R7, R14, R17.reuse, RZ, 0xfc, !PT ;  /* 0x000000110e077212 */ /* 0x080fe400078efcff */
[----:B------:R-:W-:Y:S01]  /*06d0*/  LOP3.LUT R8, R22, R17, RZ, 0xfc, !PT ;  /* 0x0000001116087212 */ /* 0x000fe200078efcff */
[----:B------:R-:W-:Y:S01]  /*06e0*/  @P1 VIADD R18, R18, 0x1 ;  /* 0x0000000112121836 */ /* 0x000fe20000000000 */
[-C--:B------:R-:W-:Y:S01]  /*06f0*/  LOP3.LUT R12, R22, R21.reuse, RZ, 0xfc, !PT ;  /* 0x00000015160c7212 */ /* 0x080fe200078efcff */
[----:B------:R-:W-:Y:S01]  /*0700*/  IMAD.SHL.U32 R17, R23, 0x40, RZ ;  /* 0x0000004017117824 */ /* 0x000fe200078e00ff */
[-C--:B------:R-:W-:Y:S01]  /*0710*/  LOP3.LUT R13, R24, R21.reuse, RZ, 0xfc, !PT ;  /* 0x00000015180d7212 */ /* 0x080fe200078efcff */
[----:B------:R-:W-:Y:S01]  /*0720*/  IMAD.MOV.U32 R22, RZ, RZ, R18 ;  /* 0x000000ffff167224 */ /* 0x000fe200078e0012 */
[----:B------:R-:W-:Y:S01]  /*0730*/  LOP3.LUT R14, R26, R21, RZ, 0xfc, !PT ;  /* 0x000000151a0e7212 */ /* 0x000fe200078efcff */
[----:B------:R-:W-:Y:S01]  /*0740*/  IMAD R21, R25, R16, RZ ;  /* 0x0000001019157224 */ /* 0x000fe200078e02ff */
[----:B------:R-:W-:Y:S01]  /*0750*/  LOP3.LUT R26, R17, R20, RZ, 0xfc, !PT ;  /* 0x00000014111a7212 */ /* 0x000fe200078efcff */
[----:B------:R-:W-:Y:S01]  /*0760*/  IMAD.MOV.U32 R18, RZ, RZ, RZ ;  /* 0x000000ffff127224 */ /* 0x000fe200078e00ff */
[----:B------:R-:W-:Y:S01]  /*0770*/  IABS R23, R0 ;  /* 0x0000000000177213 */ /* 0x000fe20000000000 */
[----:B------:R-:W-:Y:S01]  /*0780*/  @!P3 IMAD.MOV R22, RZ, RZ, -R22 ;  /* 0x000000ffff16b224 */ /* 0x000fe200078e0a16 */
[----:B------:R-:W-:Y:S01]  /*0790*/  LOP3.LUT R28, R17, 0x8, R20, 0xfe, !PT ;  /* 0x00000008111c7812 */ /* 0x000fe200078efe14 */
[----:B------:R-:W-:Y:S01]  /*07a0*/  IMAD.HI.U32 R18, R19, R21, R18 ;  /* 0x0000001513127227 */ /* 0x000fe200078e0012 */
[----:B------:R-:W-:-:S02]  /*07b0*/  IABS R21, R26 ;  /* 0x0000001a00157213 */ /* 0x000fc40000000000 */
[----:B------:R-:W-:Y:S01]  /*07c0*/  SEL R15, R15, R22, !P0 ;  /* 0x000000160f0f7207 */ /* 0x000fe20004000000 */
[----:B------:R-:W-:Y:S01]  /*07d0*/  IMAD.MOV R33, RZ, RZ, -R23 ;  /* 0x000000ffff217224 */ /* 0x000fe200078e0a17 */
[----:B------:R-:W-:Y:S01]  /*07e0*/  IABS R22, R28 ;  /* 0x0000001c00167213 */ /* 0x000fe20000000000 */
[C---:B------:R-:W-:Y:S01]  /*07f0*/  IMAD.HI.U32 R19, R18.reuse, R21, RZ ;  /* 0x0000001512137227 */ /* 0x040fe200078e00ff */
[----:B------:R-:W-:Y:S02]  /*0800*/  LOP3.LUT R30, R17, 0x10, R20, 0xfe, !PT ;  /* 0x00000010111e7812 */ /* 0x000fe400078efe14 */
[----:B------:R-:W-:Y:S01]  /*0810*/  LOP3.LUT R32, R17, 0x18, R20, 0xfe, !PT ;  /* 0x0000001811207812 */ /* 0x000fe200078efe14 */
[----:B------:R-:W-:Y:S01]  /*0820*/  IMAD R19, R19, R33, R21 ;  /* 0x0000002113137224 */ /* 0x000fe200078e0215 */
[----:B------:R-:W-:Y:S01]  /*0830*/  IABS R23, R30 ;  /* 0x0000001e00177213 */ /* 0x000fe20000000000 */
[----:B------:R-:W-:Y:S01]  /*0840*/  IMAD.HI.U32 R21, R18, R22, RZ ;  /* 0x0000001612157227 */ /* 0x000fe200078e00ff */
[----:B------:R-:W-:-:S02]  /*0850*/  IABS R25, R32 ;  /* 0x0000002000197213 */ /* 0x000fc40000000000 */
[----:B------:R-:W-:Y:S01]  /*0860*/  LOP3.LUT R36, R17, 0x28, R20, 0xfe, !PT ;  /* 0x0000002811247812 */ /* 0x000fe200078efe14 */
[----:B------:R-:W-:Y:S01]  /*0870*/  IMAD R21, R21, R33, R22 ;  /* 0x0000002115157224 */ /* 0x000fe200078e0216 */
[----:B------:R-:W-:Y:S01]  /*0880*/  ISETP.GT.U32.AND P1, PT, R16, R19, PT ;  /* 0x000000131000720c */ /* 0x000fe20003f24070 */
[----:B------:R-:W-:Y:S01]  /*0890*/  IMAD.HI.U32 R22, R18, R23, RZ ;  /* 0x0000001712167227 */ /* 0x000fe200078e00ff */
[----:B------:R-:W-:Y:S02]  /*08a0*/  IABS R29, R36 ;  /* 0x00000024001d7213 */ /* 0x000fe40000000000 */
[----:B------:R-:W-:Y:S01]  /*08b0*/  ISETP.GT.U32.AND P2, PT, R16, R21, PT ;  /* 0x000000151000720c */ /* 0x000fe20003f44070 */
[----:B------:R-:W-:Y:S01]  /*08c0*/  IMAD R23, R22, R33, R23 ;  /* 0x0000002116177224 */ /* 0x000fe200078e0217 */
[----:B------:R-:W-:Y:S01]  /*08d0*/  LOP3.LUT R34, R17, 0x20, R20, 0xfe, !PT ;  /* 0x0000002011227812 */ /* 0x000fe200078efe14 */
[----:B------:R-:W-:Y:S01]  /*08e0*/  IMAD.HI.U32 R24, R18, R25, RZ ;  /* 0x0000001912187227 */ /* 0x000fe200078e00ff */
[----:B------:R-:W-:-:S02]  /*08f0*/  LOP3.LUT R37, R17, 0x30, R20, 0xfe, !PT ;  /* 0x0000003011257812 */ /* 0x000fc400078efe14 */
[----:B------:R-:W-:Y:S01]  /*0900*/  ISETP.GT.U32.AND P5, PT, R16, R23, PT ;  /* 0x000000171000720c */ /* 0x000fe20003fa4070 */
[----:B------:R-:W-:Y:S01]  /*0910*/  IMAD R25, R24, R33, R25 ;  /* 0x0000002118197224 */ /* 0x000fe200078e0219 */
[----:B------:R-:W-:Y:S01]  /*0920*/  IABS R27, R34 ;  /* 0x00000022001b7213 */ /* 0x000fe20000000000 */
[----:B------:R-:W-:Y:S01]  /*0930*/  IMAD.HI.U32 R24, R18, R29, RZ ;  /* 0x0000001d12187227 */ /* 0x000fe200078e00ff */
[----:B------:R-:W-:Y:S02]  /*0940*/  IABS R31, R37 ;  /* 0x00000025001f7213 */ /* 0x000fe40000000000 */
[----:B------:R-:W-:Y:S01]  /*0950*/  ISETP.GT.U32.AND P0, PT, R16, R25, PT ;  /* 0x000000191000720c */ /* 0x000fe20003f04070 */
[----:B------:R-:W-:Y:S01]  /*0960*/  IMAD R29, R24, R33, R29 ;  /* 0x00000021181d7224 */ /* 0x000fe200078e021d */
[----:B------:R-:W-:Y:S01]  /*0970*/  LOP3.LUT R38, R17, 0x38, R20, 0xfe, !PT ;  /* 0x0000003811267812 */ /* 0x000fe200078efe14 */
[--C-:B------:R-:W-:Y:S01]  /*0980*/  @!P2 IMAD.IADD R21, R21, 0x1, -R16.reuse ;  /* 0x000000011515a824 */ /* 0x100fe200078e0a10 */
[----:B------:R-:W-:Y:S01]  /*0990*/  ISETP.GE.AND P4, PT, R26, RZ, PT ;  /* 0x000000ff1a00720c */ /* 0x000fe20003f86270 */
[--C-:B------:R-:W-:Y:S01]  /*09a0*/  @!P1 IMAD.IADD R19, R19, 0x1, -R16.reuse ;  /* 0x0000000113139824 */ /* 0x100fe200078e0a10 */
[C---:B------:R-:W-:Y:S01]  /*09b0*/  ISETP.GT.U32.AND P1, PT, R16.reuse, R29, PT ;  /* 0x0000001d1000720c */ /* 0x040fe20003f24070 */
[----:B------:R-:W-:Y:S01]  /*09c0*/  @!P5 IMAD.IADD R23, R23, 0x1, -R16 ;  /* 0x000000011717d824 */ /* 0x000fe200078e0a10 */
[----:B------:R-:W-:Y:S01]  /*09d0*/  ISETP.GT.U32.AND P2, PT, R16, R21, PT ;  /* 0x000000151000720c */ /* 0x000fe20003f44070 */
[----:B------:R-:W-:Y:S01]  /*09e0*/  IMAD.HI.U32 R22, R18, R27, RZ ;  /* 0x0000001b12167227 */ /* 0x000fe200078e00ff */
[----:B------:R-:W-:-:S02]  /*09f0*/  ISETP.GE.AND P5, PT, R28, RZ, PT ;  /* 0x000000ff1c00720c */ /* 0x000fc40003fa6270 */
[----:B------:R-:W-:Y:S01]  /*0a00*/  IABS R35, R38 ;  /* 0x0000002600237213 */ /* 0x000fe20000000000 */
[----:B------:R-:W-:Y:S01]  /*0a10*/  IMAD R27, R22, R33, R27 ;  /* 0x00000021161b7224 */ /* 0x000fe200078e021b */
[----:B------:R-:W-:Y:S01]  /*0a20*/  ISETP.GT.U32.AND P6, PT, R16, R19, PT ;  /* 0x000000131000720c */ /* 0x000fe20003fc4070 */
[----:B------:R-:W-:Y:S01]  /*0a30*/  IMAD.HI.U32 R22, R18, R31, RZ ;  /* 0x0000001f12167227 */ /* 0x000fe200078e00ff */
[----:B------:R-:W-:Y:S02]  /*0a40*/  LEA R59, R7, UR10, 0x1 ;  /* 0x0000000a073b7c11 */ /* 0x000fe4000f8e08ff */
[----:B------:R-:W-:Y:S01]  /*0a50*/  ISETP.GT.U32.AND P3, PT, R16, R27, PT ;  /* 0x0000001b1000720c */ /* 0x000fe20003f64070 */
[--C-:B------:R-:W-:Y:S01]  /*0a60*/  @!P0 IMAD.IADD R25, R25, 0x1, -R16.reuse ;  /* 0x0000000119198824 */ /* 0x100fe200078e0a10 */
[----:B------:R-:W-:Y:S01]  /*0a70*/  ISETP.GE.AND P0, PT, R30, RZ, PT ;  /* 0x000000ff1e00720c */ /* 0x000fe20003f06270 */
[----:B------:R-:W-:Y:S01]  /*0a80*/  IMAD R31, R22, R33, R31 ;  /* 0x00000021161f7224 */ /* 0x000fe200078e021f */
[----:B------:R-:W-:Y:S01]  /*0a90*/  LEA R56, R8, UR10, 0x1 ;  /* 0x0000000a08387c11 */ /* 0x000fe2000f8e08ff */
[--C-:B------:R-:W-:Y:S01]  /*0aa0*/  @!P1 IMAD.IADD R29, R29, 0x1, -R16.reuse ;  /* 0x000000011d1d9824 */ /* 0x100fe200078e0a10 */
[----:B------:R-:W-:Y:S01]  /*0ab0*/  ISETP.GT.U32.AND P1, PT, R16, R25, PT ;  /* 0x000000191000720c */ /* 0x000fe20003f24070 */
[----:B------:R-:W-:Y:S01]  /*0ac0*/  @!P2 IMAD.IADD R21, R21, 0x1, -R16 ;  /* 0x000000011515a824 */ /* 0x000fe200078e0a10 */
[----:B------:R-:W-:Y:S01]  /*0ad0*/  LEA R54, R9, UR10, 0x1 ;  /* 0x0000000a09367c11 */ /* 0x000fe2000f8e08ff */
[----:B------:R-:W-:Y:S01]  /*0ae0*/  IMAD.HI.U32 R18, R18, R35, RZ ;  /* 0x0000002312127227 */ /* 0x000fe200078e00ff */
[----:B------:R-:W-:-:S02]  /*0af0*/  LEA R75, R10, UR10, 0x1 ;  /* 0x0000000a0a4b7c11 */ /* 0x000fc4000f8e08ff */
[----:B------:R-:W-:Y:S01]  /*0b00*/  LEA R73, R3, UR10, 0x1 ;  /* 0x0000000a03497c11 */ /* 0x000fe2000f8e08ff */
[----:B------:R-:W-:Y:S01]  /*0b10*/  @!P5 IMAD.MOV R21, RZ, RZ, -R21 ;  /* 0x000000ffff15d224 */ /* 0x000fe200078e0a15 */
[----:B------:R-:W-:Y:S01]  /*0b20*/  ISETP.GT.U32.AND P5, PT, R16, R31, PT ;  /* 0x0000001f1000720c */ /* 0x000fe20003fa4070 */
[----:B------:R-:W-:Y:S01]  /*0b30*/  IMAD R33, R18, R33, R35 ;  /* 0x0000002112217224 */ /* 0x000fe200078e0223 */
[----:B------:R-:W-:Y:S01]  /*0b40*/  LEA R57, R4, UR10, 0x1 ;  /* 0x0000000a04397c11 */ /* 0x000fe2000f8e08ff */
[--C-:B------:R-:W-:Y:S01]  /*0b50*/  @!P3 IMAD.IADD R27, R27, 0x1, -R16.reuse ;  /* 0x000000011b1bb824 */ /* 0x100fe200078e0a10 */
[C---:B------:R-:W-:Y:S01]  /*0b60*/  ISETP.GT.U32.AND P3, PT, R16.reuse, R29, PT ;  /* 0x0000001d1000720c */ /* 0x040fe20003f64070 */
[--C-:B------:R-:W-:Y:S01]  /*0b70*/  @!P1 IMAD.IADD R25, R25, 0x1, -R16.reuse ;  /* 0x0000000119199824 */ /* 0x100fe200078e0a10 */
[C---:B------:R-:W-:Y:S01]  /*0b80*/  ISETP.GT.U32.AND P1, PT, R16.reuse, R33, PT ;  /* 0x000000211000720c */ /* 0x040fe20003f24070 */
[--C-:B------:R-:W-:Y:S01]  /*0b90*/  @!P6 IMAD.IADD R19, R19, 0x1, -R16.reuse ;  /* 0x000000011313e824 */ /* 0x100fe200078e0a10 */
[C---:B------:R-:W-:Y:S01]  /*0ba0*/  ISETP.GT.U32.AND P6, PT, R16.reuse, R23, PT ;  /* 0x000000171000720c */ /* 0x040fe20003fc4070 */
[----:B------:R-:W-:Y:S01]  /*0bb0*/  IMAD.SHL.U32 R15, R15, 0x20, RZ ;  /* 0x000000200f0f7824 */ /* 0x000fe200078e00ff */
[----:B------:R-:W-:Y:S01]  /*0bc0*/  ISETP.GT.U32.AND P2, PT, R16, R27, PT ;  /* 0x0000001b1000720c */ /* 0x000fe20003f44070 */
[----:B------:R-:W-:Y:S01]  /*0bd0*/  @!P4 IMAD.MOV R19, RZ, RZ, -R19 ;  /* 0x000000ffff13c224 */ /* 0x000fe200078e0a13 */
[----:B------:R-:W-:Y:S01]  /*0be0*/  ISETP.GE.AND P4, PT, R32, RZ, PT ;  /* 0x000000ff2000720c */ /* 0x000fe20003f86270 */
[----:B------:R-:W-:Y:S01]  /*0bf0*/  @!P5 IMAD.IADD R31, R31, 0x1, -R16 ;  /* 0x000000011f1fd824 */ /* 0x000fe200078e0a10 */
[----:B------:R-:W-:-:S02]  /*0c00*/  LOP3.LUT R32, R15, 0x18, R20, 0xfe, !PT ;  /* 0x000000180f207812 */ /* 0x000fc400078efe14 */
[----:B------:R-:W-:Y:S01]  /*0c10*/  LOP3.LUT R26, R15, R20, RZ, 0xfc, !PT ;  /* 0x000000140f1a7212 */ /* 0x000fe200078efcff */
[--C-:B------:R-:W-:Y:S01]  /*0c20*/  @!P3 IMAD.IADD R29, R29, 0x1, -R16.reuse ;  /* 0x000000011d1db824 */ /* 0x100fe200078e0a10 */
[----:B------:R-:W-:Y:S01]  /*0c30*/  ISETP.GT.U32.AND P5, PT, R16, R31, PT ;  /* 0x0000001f1000720c */ /* 0x000fe20003fa4070 */
[--C-:B------:R-:W-:Y:S01]  /*0c40*/  @!P1 IMAD.IADD R33, R33, 0x1, -R16.reuse ;  /* 0x0000000121219824 */ /* 0x100fe200078e0a10 */
[----:B------:R-:W-:Y:S01]  /*0c50*/  ISETP.GE.AND P3, PT, R37, RZ, PT ;  /* 0x000000ff2500720c */ /* 0x000fe20003f66270 */
[--C-:B------:R-:W-:Y:S01]  /*0c60*/  @!P6 IMAD.IADD R23, R23, 0x1, -R16.reuse ;  /* 0x000000011717e824 */ /* 0x100fe200078e0a10 */
[----:B------:R-:W-:Y:S01]  /*0c70*/  ISETP.GE.AND P6, PT, R34, RZ, PT ;  /* 0x000000ff2200720c */ /* 0x000fe20003fc6270 */
[----:B------:R-:W-:Y:S01]  /*0c80*/  @!P2 IMAD.IADD R27, R27, 0x1, -R16 ;  /* 0x000000011b1ba824 */ /* 0x000fe200078e0a10 */
[----:B------:R-:W-:Y:S01]  /*0c90*/  ISETP.GT.U32.AND P1, PT, R16, R33, PT ;  /* 0x000000211000720c */ /* 0x000fe20003f24070 */
[----:B------:R-:W-:Y:S01]  /*0ca0*/  IMAD.HI R24, R32, 0x2aaaaaab, RZ ;  /* 0x2aaaaaab20187827 */ /* 0x000fe200078e02ff */
[----:B------:R-:W-:-:S02]  /*0cb0*/  ISETP.GE.AND P2, PT, R36, RZ, PT ;  /* 0x000000ff2400720c */ /* 0x000fc40003f46270 */
[----:B------:R-:W-:Y:S01]  /*0cc0*/  LOP3.LUT R28, R15, 0x8, R20, 0xfe, !PT ;  /* 0x000000080f1c7812 */ /* 0x000fe200078efe14 */
[----:B------:R-:W-:Y:S01]  /*0cd0*/  IMAD.HI R18, R26, 0x2aaaaaab, RZ ;  /* 0x2aaaaaab1a127827 */ /* 0x000fe200078e02ff */
[----:B------:R-:W-:Y:S02]  /*0ce0*/  LOP3.LUT R30, R15, 0x10, R20, 0xfe, !PT ;  /* 0x000000100f1e7812 */ /* 0x000fe400078efe14 */
[----:B------:R-:W-:Y:S01]  /*0cf0*/  SHF.R.U32.HI R41, RZ, 0x1f, R24 ;  /* 0x0000001fff297819 */ /* 0x000fe20000011618 */
[----:B------:R-:W-:Y:S01]  /*0d00*/  @!P5 IMAD.IADD R31, R31, 0x1, -R16 ;  /* 0x000000011f1fd824 */ /* 0x000fe200078e0a10 */
[----:B------:R-:W-:Y:S01]  /*0d10*/  ISETP.GE.AND P5, PT, R38, RZ, PT ;  /* 0x000000ff2600720c */ /* 0x000fe20003fa6270 */
[----:B------:R-:W-:Y:S01]  /*0d20*/  IMAD.HI R20, R28, 0x2aaaaaab, RZ ;  /* 0x2aaaaaab1c147827 */ /* 0x000fe200078e02ff */
[----:B------:R-:W-:Y:S02]  /*0d30*/  SHF.R.U32.HI R35, RZ, 0x1f, R18 ;  /* 0x0000001fff237819 */ /* 0x000fe40000011612 */
[----:B------:R-:W-:Y:S01]  /*0d40*/  LEA.HI R41, R24, R41, RZ, 0x17 ;  /* 0x0000002918297211 */ /* 0x000fe200078fb8ff */
[----:B------:R-:W-:Y:S01]  /*0d50*/  IMAD.HI R22, R30, 0x2aaaaaab, RZ ;  /* 0x2aaaaaab1e167827 */ /* 0x000fe200078e02ff */
[----:B------:R-:W-:-:S02]  /*0d60*/  SHF.R.U32.HI R37, RZ, 0x1f, R20 ;  /* 0x0000001fff257819 */ /* 0x000fc40000011614 */
[----:B------:R-:W-:Y:S01]  /*0d70*/  LEA.HI R35, R18, R35, RZ, 0x17 ;  /* 0x0000002312237211 */ /* 0x000fe200078fb8ff */
[----:B------:R-:W-:Y:S01]  /*0d80*/  @!P1 IMAD.IADD R33, R33, 0x1, -R16 ;  /* 0x0000000121219824 */ /* 0x000fe200078e0a10 */
[----:B------:R-:W-:Y:S01]  /*0d90*/  SHF.R.U32.HI R39, RZ, 0x1f, R22 ;  /* 0x0000001fff277819 */ /* 0x000fe20000011616 */
[----:B------:R-:W-:Y:S01]  /*0da0*/  @!P0 IMAD.MOV R23, RZ, RZ, -R23 ;  /* 0x000000ffff178224 */ /* 0x000fe200078e0a17 */
[----:B------:R-:W-:Y:S01]  /*0db0*/  ISETP.NE.AND P1, PT, R0, RZ, PT ;  /* 0x000000ff0000720c */ /* 0x000fe20003f25270 */
[----:B------:R-:W-:Y:S01]  /*0dc0*/  @!P4 IMAD.MOV R25, RZ, RZ, -R25 ;  /* 0x000000ffff19c224 */ /* 0x000fe200078e0a19 */
[----:B------:R-:W-:Y:S01]  /*0dd0*/  LOP3.LUT R16, RZ, R0, RZ, 0x33, !PT ;  /* 0x00000000ff107212 */ /* 0x000fe200078e33ff */
[----:B------:R-:W-:Y:S01]  /*0de0*/  @!P6 IMAD.MOV R27, RZ, RZ, -R27 ;  /* 0x000000ffff1be224 */ /* 0x000fe200078e0a1b */
[----:B------:R-:W-:Y:S01]  /*0df0*/  LEA.HI R37, R20, R37, RZ, 0x17 ;  /* 0x0000002514257211 */ /* 0x000fe200078fb8ff */
[----:B------:R-:W-:Y:S01]  /*0e00*/  @!P2 IMAD.MOV R29, RZ, RZ, -R29 ;  /* 0x000000ffff1da224 */ /* 0x000fe200078e0a1d */
[----:B------:R-:W-:Y:S01]  /*0e10*/  LEA.HI R39, R22, R39, RZ, 0x17 ;  /* 0x0000002716277211 */ /* 0x000fe200078fb8ff */
[----:B------:R-:W-:Y:S01]  /*0e20*/  @!P3 IMAD.MOV R31, RZ, RZ, -R31 ;  /* 0x000000ffff1fb224 */ /* 0x000fe200078e0a1f */
[C---:B------:R-:W-:Y:S01]  /*0e30*/  SEL R19, R16.reuse, R19, !P1 ;  /* 0x0000001310137207 */ /* 0x040fe20004800000 */
[----:B------:R-:W-:Y:S01]  /*0e40*/  @!P5 IMAD.MOV R33, RZ, RZ, -R33 ;  /* 0x000000ffff21d224 */ /* 0x000fe200078e0a21 */
[C---:B------:R-:W-:Y:S01]  /*0e50*/  SEL R40, R16.reuse, R21, !P1 ;  /* 0x0000001510287207 */ /* 0x040fe20004800000 */
[----:B------:R-:W-:Y:S01]  /*0e60*/  IMAD R41, R41, -0xc00, R32 ;  /* 0xfffff40029297824 */ /* 0x000fe200078e0220 */
[C---:B------:R-:W-:Y:S01]  /*0e70*/  SEL R42, R16.reuse, R23, !P1 ;  /* 0x00000017102a7207 */ /* 0x040fe20004800000 */
[----:B------:R-:W-:Y:S01]  /*0e80*/  IMAD R22, R35, -0xc00, R26 ;  /* 0xfffff40023167824 */ /* 0x000fe200078e021a */
[C---:B------:R-:W-:Y:S01]  /*0e90*/  SEL R43, R16.reuse, R25, !P1 ;  /* 0x00000019102b7207 */ /* 0x040fe20004800000 */
[----:B------:R-:W-:Y:S01]  /*0ea0*/  IMAD R37, R37, -0xc00, R28 ;  /* 0xfffff40025257824 */ /* 0x000fe200078e021c */
[C---:B------:R-:W-:Y:S01]  /*0eb0*/  SEL R27, R16.reuse, R27, !P1 ;  /* 0x0000001b101b7207 */ /* 0x040fe20004800000 */
[----:B------:R-:W-:Y:S01]  /*0ec0*/  IMAD R39, R39, -0xc00, R30 ;  /* 0xfffff40027277824 */ /* 0x000fe200078e021e */
[----:B------:R-:W-:Y:S01]  /*0ed0*/  SEL R23, R16, R29, !P1 ;  /* 0x0000001d10177207 */ /* 0x000fe20004800000 */
[----:B------:R-:W-:Y:S01]  /*0ee0*/  IMAD R40, R40, 0xc00, RZ ;  /* 0x00000c0028287824 */ /* 0x000fe200078e02ff */
[----:B------:R-:W-:Y:S01]  /*0ef0*/  SEL R21, R16, R31, !P1 ;  /* 0x0000001f10157207 */ /* 0x000fe20004800000 */
[----:B------:R-:W-:Y:S01]  /*0f00*/  IMAD R42, R42, 0xc00, RZ ;  /* 0x00000c002a2a7824 */ /* 0x000fe200078e02ff */
[----:B------:R-:W-:Y:S01]  /*0f10*/  SEL R20, R16, R33, !P1 ;  /* 0x0000002110147207 */ /* 0x000fe20004800000 */
[----:B------:R-:W-:Y:S01]  /*0f20*/  IMAD R16, R19, 0xc00, RZ ;  /* 0x00000c0013107824 */ /* 0x000fe200078e02ff */
[----:B------:R-:W-:Y:S01]  /*0f30*/  LOP3.LUT R18, R49, 0x38, R2, 0xf8, !PT ;  /* 0x0000003831127812 */ /* 0x000fe200078ef802 */
[----:B------:R-:W-:Y:S01]  /*0f40*/  IMAD R48, R41, 0xc00, RZ ;  /* 0x00000c0029307824 */ /* 0x000fe200078e02ff */
[----:B------:R-:W-:Y:S01]  /*0f50*/  LEA R55, R5, UR10, 0x1 ;  /* 0x0000000a05377c11 */ /* 0x000fe2000f8e08ff */
[----:B------:R-:W-:Y:S01]  /*0f60*/  IMAD R43, R43, 0xc00, RZ ;  /* 0x00000c002b2b7824 */ /* 0x000fe200078e02ff */
[-C--:B------:R-:W-:Y:S01]  /*0f70*/  LOP3.LUT R19, R16, R18.reuse, RZ, 0xfc, !PT ;  /* 0x0000001210137212 */ /* 0x080fe200078efcff */
        /* <DEDUP_REMOVED lines=14> */
[----:B-1----:R-:W-:Y:S01]  /*1060*/  IMAD.WIDE R68, R69, 0x2, R62 ;  /* 0x0000000245447825 */ /* 0x002fe200078e023e */
[----:B------:R-:W-:-:S02]  /*1070*/  LOP3.LUT R27, R20, R18, RZ, 0xfc, !PT ;  /* 0x00000012141b7212 */ /* 0x000fc400078efcff */
[-C--:B------:R-:W-:Y:S01]  /*1080*/  LOP3.LUT R37, R21, R18.reuse, RZ, 0xfc, !PT ;  /* 0x0000001215257212 */ /* 0x080fe200078efcff */
[--C-:B------:R-:W-:Y:S01]  /*1090*/  IMAD.WIDE R64, R65, 0x2, R62.reuse ;  /* 0x0000000241407825 */ /* 0x100fe200078e023e */
[-C--:B------:R-:W-:Y:S02]  /*10a0*/  LOP3.LUT R25, R23, R18.reuse, RZ, 0xfc, !PT ;  /* 0x0000001217197212 */ /* 0x080fe400078efcff */
[----:B------:R-:W-:Y:S01]  /*10b0*/  LOP3.LUT R39, R41, R18, RZ, 0xfc, !PT ;  /* 0x0000001229277212 */ /* 0x000fe200078efcff */
[--C-:B------:R-:W-:Y:S01]  /*10c0*/  IMAD.WIDE R18, R19, 0x2, R62.reuse ;  /* 0x0000000213127825 */ /* 0x100fe200078e023e */
[----:B------:R-:W-:Y:S02]  /*10d0*/  LEA R53, R6, UR10, 0x1 ;  /* 0x0000000a06357c11 */ /* 0x000fe4000f8e08ff */
[----:B------:R-:W-:Y:S01]  /*10e0*/  LEA R51, R11, UR10, 0x1 ;  /* 0x0000000a0b337c11 */ /* 0x000fe2000f8e08ff */
[----:B------:R-:W-:Y:S01]  /*10f0*/  IMAD.WIDE R44, R45, 0x2, R62 ;  /* 0x000000022d2c7825 */ /* 0x000fe200078e023e */
[----:B------:R-:W-:Y:S01]  /*1100*/  @!PT LDS RZ, [RZ] ;  /* 0x00000000fffff984 */ /* 0x000fe20000000800 */
[----:B------:R-:W-:Y:S01]  /*1110*/  @!PT LDS RZ, [RZ] ;  /* 0x00000000fffff984 */ /* 0x000fe20000000800 */
[----:B------:R-:W-:Y:S01]  /*1120*/  @!PT LDS RZ, [RZ] ;  /* 0x00000000fffff984 */ /* 0x000fe20000000800 */
[----:B------:R-:W-:Y:S01]  /*1130*/  LDGSTS.E.BYPASS.128 [R59], desc[UR14][R18.64] ;  /* 0x00000000123b7fae */ /* 0x000fe2000b901c4e */
[----:B------:R-:W-:-:S02]  /*1140*/  LEA R52, R12, UR10, 0x1 ;  /* 0x0000000a0c347c11 */ /* 0x000fc4000f8e08ff */
[--C-:B------:R-:W-:Y:S01]  /*1150*/  IMAD.WIDE R38, R39, 0x2, R62.reuse ;  /* 0x0000000227267825 */ /* 0x100fe200078e023e */
[----:B------:R-:W-:Y:S01]  /*1160*/  LDGSTS.E.BYPASS.128 [R56], desc[UR14][R68.64] ;  /* 0x0000000044387fae */ /* 0x000fe2000b901c4e */
[----:B------:R-:W-:Y:S02]  /*1170*/  LEA R50, R13, UR10, 0x1 ;  /* 0x0000000a0d327c11 */ /* 0x000fe4000f8e08ff */
[--C-:B------:R-:W-:Y:S01]  /*1180*/  IMAD.WIDE R24, R25, 0x2, R62.reuse ;  /* 0x0000000219187825 */ /* 0x100fe200078e023e */
[----:B------:R-:W-:Y:S01]  /*1190*/  LDGSTS.E.BYPASS.128 [R54], desc[UR14][R64.64] ;  /* 0x0000000040367fae */ /* 0x000fe2000b901c4e */
[----:B------:R-:W-:Y:S02]  /*11a0*/  LEA R77, R14, UR10, 0x1 ;  /* 0x0000000a0e4d7c11 */ /* 0x000fe4000f8e08ff */
[----:B------:R-:W-:Y:S01]  /*11b0*/  IMAD.WIDE R36, R37, 0x2, R62 ;  /* 0x0000000225247825 */ /* 0x000fe200078e023e */
[----:B------:R-:W-:Y:S01]  /*11c0*/  LDGSTS.E.BYPASS.128 [R75], desc[UR14][R44.64] ;  /* 0x000000002c4b7fae */ /* 0x000fe2000b901c4e */
[----:B------:R-:W-:-:S02]  /*11d0*/  IADD3 R20, R46, R20, R49 ;  /* 0x000000142e147210 */ /* 0x000fc40007ffe031 */
[----:B------:R-:W-:Y:S01]  /*11e0*/  IMAD.WIDE R26, R27, 0x2, R62 ;  /* 0x000000021b1a7825 */ /* 0x000fe200078e023e */
[----:B------:R-:W-:Y:S01]  /*11f0*/  LDGSTS.E.BYPASS.128 [R73], desc[UR14][R38.64] ;  /* 0x0000000026497fae */ /* 0x000fe2000b901c4e */
[C---:B------:R-:W-:Y:S02]  /*1200*/  IADD3 R48, R46.reuse, R48, R49 ;  /* 0x000000302e307210 */ /* 0x040fe40007ffe031 */
[----:B------:R-:W-:Y:S01]  /*1210*/  IMAD.WIDE R34, R35, 0x2, R70 ;  /* 0x0000000223227825 */ /* 0x000fe200078e0246 */
[----:B------:R-:W-:Y:S01]  /*1220*/  LDGSTS.E.BYPASS.128 [R57], desc[UR14][R24.64] ;  /* 0x0000000018397fae */ /* 0x000fe2000b901c4e */
[C---:B------:R-:W-:Y:S02]  /*1230*/  IADD3 R67, R46.reuse, R67, R49 ;  /* 0x000000432e437210 */ /* 0x040fe40007ffe031 */
[----:B------:R-:W-:Y:S01]  /*1240*/  IMAD.WIDE R28, R29, 0x2, R70 ;  /* 0x000000021d1c7825 */ /* 0x000fe200078e0246 */
[----:B------:R-:W-:Y:S01]  /*1250*/  LDGSTS.E.BYPASS.128 [R55], desc[UR14][R36.64] ;  /* 0x0000000024377fae */ /* 0x000fe2000b901c4e */
[----:B------:R-:W-:-:S02]  /*1260*/  IADD3 R47, R46, R47, R49 ;  /* 0x0000002f2e2f7210 */ /* 0x000fc40007ffe031 */
[----:B------:R-:W-:Y:S01]  /*1270*/  IMAD.WIDE R32, R33, 0x2, R70 ;  /* 0x0000000221207825 */ /* 0x000fe200078e0246 */
[----:B------:R-:W-:Y:S01]  /*1280*/  LDGSTS.E.BYPASS.128 [R53], desc[UR14][R26.64] ;  /* 0x000000001a357fae */ /* 0x000fe2000b901c4e */
[C---:B------:R-:W-:Y:S02]  /*1290*/  IADD3 R21, R46.reuse, R21, R49 ;  /* 0x000000152e157210 */ /* 0x040fe40007ffe031 */
[----:B------:R-:W-:Y:S01]  /*12a0*/  IMAD.WIDE R30, R31, 0x2, R70 ;  /* 0x000000021f1e7825 */ /* 0x000fe200078e0246 */
[----:B------:R-:W0:Y:S01]  /*12b0*/  LDGDEPBAR ;  /* 0x00000000000079af */ /* 0x000e220000000000 */
[C-C-:B------:R-:W-:Y:S02]  /*12c0*/  IADD3 R22, R46.reuse, R22, R49.reuse ;  /* 0x000000162e167210 */ /* 0x140fe40007ffe031 */
[C-C-:B------:R-:W-:Y:S01]  /*12d0*/  IADD3 R23, R46.reuse, R23, R49.reuse ;  /* 0x000000172e177210 */ /* 0x140fe20007ffe031 */
[----:B------:R-:W-:Y:S01]  /*12e0*/  LDGSTS.E.BYPASS.128 [R51+0x14000], desc[UR14][R34.64] ;  /* 0x1400000022337fae */ /* 0x000fe2000b901c4e */
[C---:B------:R-:W-:Y:S01]  /*12f0*/  IADD3 R41, R46.reuse, R41, R49 ;  /* 0x000000292e297210 */ /* 0x040fe20007ffe031 */
[----:B------:R-:W-:Y:S01]  /*1300*/  IMAD.WIDE R66, R67, 0x2, R70 ;  /* 0x0000000243427825 */ /* 0x000fe200078e0246 */
[C-C-:B------:R-:W-:Y:S01]  /*1310*/  IADD3 R43, R46.reuse, R43, R49.reuse ;  /* 0x0000002b2e2b7210 */ /* 0x140fe20007ffe031 */
[----:B------:R-:W-:Y:S01]  /*1320*/  LDGSTS.E.BYPASS.128 [R52+0x14000], desc[UR14][R28.64] ;  /* 0x140000001c347fae */ /* 0x000fe2000b901c4e */
[C---:B------:R-:W-:Y:S01]  /*1330*/  IADD3 R61, R46.reuse, R40, R49 ;  /* 0x000000282e3d7210 */ /* 0x040fe20007ffe031 */
[----:B------:R-:W-:Y:S01]  /*1340*/  IMAD.WIDE R40, R41, 0x2, R62 ;  /* 0x0000000229287825 */ /* 0x000fe200078e023e */
[----:B------:R-:W-:Y:S01]  /*1350*/  IADD3 R16, R46, R16, R49 ;  /* 0x000000102e107210 */ /* 0x000fe20007ffe031 */
[----:B------:R-:W-:Y:S01]  /*1360*/  LDGSTS.E.BYPASS.128 [R50+0x14000], desc[UR14][R32.64] ;  /* 0x1400000020327fae */ /* 0x000fe2000b901c4e */
[----:B------:R-:W-:Y:S01]  /*1370*/  LOP3.LUT R17, R58, R17, RZ, 0xfc, !PT ;  /* 0x000000113a117212 */ /* 0x000fe200078efcff */
[----:B------:R-:W-:-:S02]  /*1380*/  IMAD.WIDE R60, R61, 0x2, R62 ;  /* 0x000000023d3c7825 */ /* 0x000fc400078e023e */
[----:B------:R-:W-:Y:S04]  /*1390*/  LDGSTS.E.BYPASS.128 [R77+0x14000], desc[UR14][R30.64] ;  /* 0x140000001e4d7fae */ /* 0x000fe8000b901c4e */
[----:B------:R-:W0:Y:S01]  /*13a0*/  LDGDEPBAR ;  /* 0x00000000000079af */ /* 0x000e220000000000 */
[----:B------:R-:W-:Y:S06]  /*13b0*/  BAR.SYNC.DEFER_BLOCKING 0x0 ;  /* 0x0000000000007b1d */ /* 0x000fec0000010000 */
[----:B------:R-:W-:Y:S01]  /*13c0*/  @!PT LDS RZ, [RZ] ;  /* 0x00000000fffff984 */ /* 0x000fe20000000800 */
[----:B------:R-:W-:Y:S01]  /*13d0*/  @!PT LDS RZ, [RZ] ;  /* 0x00000000fffff984 */ /* 0x000fe20000000800 */
[----:B------:R-:W-:Y:S01]  /*13e0*/  @!PT LDS RZ, [RZ] ;  /* 0x00000000fffff984 */ /* 0x000fe20000000800 */
[----:B------:R-:W-:Y:S04]  /*13f0*/  LDGSTS.E.BYPASS.128 [R59+0x4000], desc[UR14][R18.64+0x100] ;  /* 0x04000100123b7fae */ /* 0x000fe8000b901c4e */
[----:B------:R-:W-:Y:S04]  /*1400*/  LDGSTS.E.BYPASS.128 [R56+0x4000], desc[UR14][R68.64+0x100] ;  /* 0x0400010044387fae */ /* 0x000fe8000b901c4e */
[----:B------:R-:W-:Y:S04]  /*1410*/  LDGSTS.E.BYPASS.128 [R54+0x4000], desc[UR14][R64.64+0x100] ;  /* 0x0400010040367fae */ /* 0x000fe8000b901c4e */
[----:B------:R-:W-:Y:S04]  /*1420*/  LDGSTS.E.BYPASS.128 [R75+0x4000], desc[UR14][R44.64+0x100] ;  /* 0x040001002c4b7fae */ /* 0x000fe8000b901c4e */
[----:B------:R-:W-:Y:S04]  /*1430*/  LDGSTS.E.BYPASS.128 [R73+0x4000], desc[UR14][R38.64+0x100] ;  /* 0x0400010026497fae */ /* 0x000fe8000b901c4e */
[----:B------:R-:W-:Y:S04]  /*1440*/  LDGSTS.E.BYPASS.128 [R57+0x4000], desc[UR14][R24.64+0x100] ;  /* 0x0400010018397fae */ /* 0x000fe8000b901c4e */
[----:B------:R-:W-:Y:S04]  /*1450*/  LDGSTS.E.BYPASS.128 [R55+0x4000], desc[UR14][R36.64+0x100] ;  /* 0x0400010024377fae */ /* 0x000fe8000b901c4e */
[----:B------:R-:W-:Y:S04]  /*1460*/  LDGSTS.E.BYPASS.128 [R53+0x4000], desc[UR14][R26.64+0x100] ;  /* 0x040001001a357fae */ /* 0x000fe8000b901c4e */
[----:B------:R-:W0:Y:S04]  /*1470*/  LDGDEPBAR ;  /* 0x00000000000079af */ /* 0x000e280000000000 */
[----:B------:R-:W-:Y:S04]  /*1480*/  LDGSTS.E.BYPASS.128 [R51+0x16000], desc[UR14][R34.64+0x100] ;  /* 0x1600010022337fae */ /* 0x000fe8000b901c4e */
[----:B------:R-:W-:Y:S04]  /*1490*/  LDGSTS.E.BYPASS.128 [R52+0x16000], desc[UR14][R28.64+0x100] ;  /* 0x160001001c347fae */ /* 0x000fe8000b901c4e */
[----:B------:R-:W-:Y:S04]  /*14a0*/  LDGSTS.E.BYPASS.128 [R50+0x16000], desc[UR14][R32.64+0x100] ;  /* 0x1600010020327fae */ /* 0x000fe8000b901c4e */
        /* <DEDUP_REMOVED lines=24> */
[----:B------:R1:W-:Y:S04]  /*1630*/  LDGSTS.E.BYPASS.128 [R59+0xc000], desc[UR14][R18.64+0x300] ;  /* 0x0c000300123b7fae */ /* 0x0003e8000b901c4e */
[----:B------:R-:W-:Y:S04]  /*1640*/  LDGSTS.E.BYPASS.128 [R56+0xc000], desc[UR14][R68.64+0x300] ;  /* 0x0c00030044387fae */ /* 0x000fe8000b901c4e */
[----:B------:R-:W-:Y:S01]  /*1650*/  LDGSTS.E.BYPASS.128 [R54+0xc000], desc[UR14][R64.64+0x300] ;  /* 0x0c00030040367fae */ /* 0x000fe2000b901c4e */
[----:B-1----:R-:W-:Y:S01]  /*1660*/  IADD3 R59, R46, R42, R49 ;  /* 0x0000002a2e3b7210 */ /* 0x002fe20007ffe031 */
[----:B------:R-:W-:-:S02]  /*1670*/  IMAD.WIDE R18, R20, 0x2, R62 ;  /* 0x0000000214127825 */ /* 0x000fc400078e023e */
[----:B------:R-:W-:Y:S02]  /*1680*/  LDGSTS.E.BYPASS.128 [R75+0xc000], desc[UR14][R44.64+0x300] ;  /* 0x0c0003002c4b7fae */ /* 0x000fe4000b901c4e */
[--C-:B------:R-:W-:Y:S02]  /*1690*/  IMAD.WIDE R48, R48, 0x2, R70.reuse ;  /* 0x0000000230307825 */ /* 0x100fe400078e0246 */
[----:B------:R1:W-:Y:S02]  /*16a0*/  LDGSTS.E.BYPASS.128 [R73+0xc000], desc[UR14][R38.64+0x300] ;  /* 0x0c00030026497fae */ /* 0x0003e4000b901c4e */
[----:B------:R-:W-:Y:S02]  /*16b0*/  IMAD.WIDE R46, R47, 0x2, R70 ;  /* 0x000000022f2e7825 */ /* 0x000fe400078e0246 */
[----:B------:R2:W-:Y:S02]  /*16c0*/  LDGSTS.E.BYPASS.128 [R57+0xc000], desc[UR14][R24.64+0x300] ;  /* 0x0c00030018397fae */ /* 0x0005e4000b901c4e */
[----:B------:R-:W-:-:S02]  /*16d0*/  IMAD.WIDE R20, R21, 0x2, R62 ;  /* 0x0000000215147825 */ /* 0x000fc400078e023e */
[----:B------:R3:W-:Y:S02]  /*16e0*/  LDGSTS.E.BYPASS.128 [R55+0xc000], desc[UR14][R36.64+0x300] ;  /* 0x0c00030024377fae */ /* 0x0007e4000b901c4e */
[----:B------:R-:W-:Y:S02]  /*16f0*/  IMAD.WIDE R70, R22, 0x2, R70 ;  /* 0x0000000216467825 */ /* 0x000fe400078e0246 */
[----:B------:R4:W-:Y:S01]  /*1700*/  LDGSTS.E.BYPASS.128 [R53+0xc000], desc[UR14][R26.64+0x300] ;  /* 0x0c0003001a357fae */ /* 0x0009e2000b901c4e */
[----:B-1----:R-:W-:Y:S02]  /*1710*/  SHF.R.U32.HI R73, RZ, 0x5, R72 ;  /* 0x00000005ff497819 */ /* 0x002fe40000011648 */
[----:B------:R-:W-:Y:S01]  /*1720*/  CS2R R38, SRZ ;  /* 0x0000000000267805 */ /* 0x000fe2000001ff00 */
[----:B------:R-:W-:Y:S01]  /*1730*/  IMAD.WIDE R22, R23, 0x2, R62 ;  /* 0x0000000217167825 */ /* 0x000fe200078e023e */
[----:B------:R-:W0:Y:S01]  /*1740*/  LDGDEPBAR ;  /* 0x00000000000079af */ /* 0x000e220000000000 */
[----:B--2---:R-:W-:-:S02]  /*1750*/  CS2R R24, SRZ ;  /* 0x0000000000187805 */ /* 0x004fc4000001ff00 */
[----:B------:R-:W-:Y:S01]  /*1760*/  SHF.R.U32.HI R72, RZ, 0x2, R72 ;  /* 0x00000002ff487819 */ /* 0x000fe20000011648 */
[--C-:B------:R-:W-:Y:S01]  /*1770*/  IMAD.WIDE R42, R43, 0x2, R62.reuse ;  /* 0x000000022b2a7825 */ /* 0x100fe200078e023e */
[----:B------:R1:W-:Y:S01]  /*1780*/  LDGSTS.E.BYPASS.128 [R51+0x1a000], desc[UR14][R34.64+0x300] ;  /* 0x1a00030022337fae */ /* 0x0003e2000b901c4e */
[----:B---3--:R-:W-:Y:S02]  /*1790*/  CS2R R36, SRZ ;  /* 0x0000000000247805 */ /* 0x008fe4000001ff00 */
[----:B------:R-:W-:Y:S01]  /*17a0*/  LOP3.LUT R73, R73, 0x7fffffc, RZ, 0xc0, !PT ;  /* 0x07fffffc49497812 */ /* 0x000fe200078ec0ff */
[--C-:B------:R-:W-:Y:S01]  /*17b0*/  IMAD.WIDE R58, R59, 0x2, R62.reuse ;  /* 0x000000023b3a7825 */ /* 0x100fe200078e023e */
[----:B------:R2:W-:Y:S01]  /*17c0*/  LDGSTS.E.BYPASS.128 [R52+0x1a000], desc[UR14][R28.64+0x300] ;  /* 0x1a0003001c347fae */ /* 0x0005e2000b901c4e */
[----:B----4-:R-:W-:Y:S02]  /*17d0*/  CS2R R26, SRZ ;  /* 0x00000000001a7805 */ /* 0x010fe4000001ff00 */
[----:B------:R-:W-:Y:S01]  /*17e0*/  IMAD.WIDE R62, R16, 0x2, R62 ;  /* 0x00000002103e7825 */ /* 0x000fe200078e023e */
[----:B------:R-:W-:Y:S01]  /*17f0*/  IADD3 R16, P0, R18, 0x400, RZ ;  /* 0x0000040012107810 */ /* 0x000fe20007f1e0ff */
[----:B------:R3:W-:Y:S01]  /*1800*/  LDGSTS.E.BYPASS.128 [R50+0x1a000], desc[UR14][R32.64+0x300] ;  /* 0x1a00030020327fae */ /* 0x0007e2000b901c4e */
[----:B------:R-:W-:-:S02]  /*1810*/  IADD3 R18, P1, R20, 0x400, RZ ;  /* 0x0000040014127810 */ /* 0x000fc40007f3e0ff */
[----:B-1----:R-:W-:Y:S01]  /*1820*/  CS2R R34, SRZ ;  /* 0x0000000000227805 */ /* 0x002fe2000001ff00 */
[----:B------:R-:W-:Y:S01]  /*1830*/  IMAD.X R19, RZ, RZ, R19, P0 ;  /* 0x000000ffff137224 */ /* 0x000fe200000e0613 */
[----:B------:R1:W-:Y:S01]  /*1840*/  LDGSTS.E.BYPASS.128 [R77+0x1a000], desc[UR14][R30.64+0x300] ;  /* 0x1a0003001e4d7fae */ /* 0x0003e2000b901c4e */
[----:B------:R-:W-:Y:S01]  /*1850*/  IMAD.X R20, RZ, RZ, R21, P1 ;  /* 0x000000ffff147224 */ /* 0x000fe200008e0615 */
[----:B------:R-:W-:Y:S02]  /*1860*/  IADD3 R21, P0, R22, 0x400, RZ ;  /* 0x0000040016157810 */ /* 0x000fe40007f1e0ff */
[----:B--2---:R-:W-:Y:S02]  /*1870*/  CS2R R28, SRZ ;  /* 0x00000000001c7805 */ /* 0x004fe4000001ff00 */
[----:B------:R-:W-:Y:S01]  /*1880*/  IADD3 R22, P1, R40, 0x400, RZ ;  /* 0x0000040028167810 */ /* 0x000fe20007f3e0ff */
[----:B------:R-:W0:Y:S01]  /*1890*/  LDGDEPBAR ;  /* 0x00000000000079af */ /* 0x000e220000000000 */
[----:B------:R-:W-:Y:S01]  /*18a0*/  IMAD.X R23, RZ, RZ, R23, P0 ;  /* 0x000000ffff177224 */ /* 0x000fe200000e0617 */
[----:B---3--:R-:W-:-:S02]  /*18b0*/  CS2R R32, SRZ ;  /* 0x0000000000207805 */ /* 0x008fc4000001ff00 */
[----:B------:R-:W-:Y:S01]  /*18c0*/  IMAD.X R40, RZ, RZ, R41, P1 ;  /* 0x000000ffff287224 */ /* 0x000fe200008e0629 */
[----:B------:R-:W-:Y:S02]  /*18d0*/  IADD3 R41, P0, R42, 0x400, RZ ;  /* 0x000004002a297810 */ /* 0x000fe40007f1e0ff */
[----:B------:R-:W-:Y:S02]  /*18e0*/  IADD3 R42, P1, R58, 0x400, RZ ;  /* 0x000004003a2a7810 */ /* 0x000fe40007f3e0ff */
[----:B-1----:R-:W-:Y:S01]  /*18f0*/  CS2R R30, SRZ ;  /* 0x00000000001e7805 */ /* 0x002fe2000001ff00 */
[----:B------:R-:W-:Y:S02]  /*1900*/  IMAD.X R43, RZ, RZ, R43, P0 ;  /* 0x000000ffff2b7224 */ /* 0x000fe400000e062b */
[----:B------:R-:W-:Y:S01]  /*1910*/  IMAD.X R58, RZ, RZ, R59, P1 ;  /* 0x000000ffff3a7224 */ /* 0x000fe200008e063b */
[----:B------:R-:W-:Y:S02]  /*1920*/  IADD3 R59, P0, R60, 0x400, RZ ;  /* 0x000004003c3b7810 */ /* 0x000fe40007f1e0ff */
[----:B------:R-:W-:-:S03]  /*1930*/  IADD3 R60, P1, R62, 0x400, RZ ;  /* 0x000004003e3c7810 */ /* 0x000fc60007f3e0ff */
[----:B------:R-:W-:Y:S02]  /*1940*/  IMAD.X R61, RZ, RZ, R61, P0 ;  /* 0x000000ffff3d7224 */ /* 0x000fe400000e063d */
[----:B------:R-:W-:Y:S01]  /*1950*/  IMAD.X R62, RZ, RZ, R63, P1 ;  /* 0x000000ffff3e7224 */ /* 0x000fe200008e063f */
[----:B------:R-:W-:Y:S02]  /*1960*/  IADD3 R64, P1, R66, 0x400, RZ ;  /* 0x0000040042407810 */ /* 0x000fe40007f3e0ff */
[----:B------:R-:W-:-:S03]  /*1970*/  IADD3 R63, P0, R48, 0x400, RZ ;  /* 0x00000400303f7810 */ /* 0x000fc60007f1e0ff */
[----:B------:R-:W-:Y:S01]  /*1980*/  IMAD.X R66, RZ, RZ, R67, P1 ;  /* 0x000000ffff427224 */ /* 0x000fe200008e0643 */
[----:B------:R-:W-:Y:S01]  /*1990*/  IADD3 R68, P1, R70, 0x400, RZ ;  /* 0x0000040046447810 */ /* 0x000fe20007f3e0ff */
[----:B------:R-:W-:Y:S01]  /*19a0*/  IMAD.X R65, RZ, RZ, R49, P0 ;  /* 0x000000ffff417224 */ /* 0x000fe200000e0631 */
[----:B------:R-:W-:-:S03]  /*19b0*/  IADD3 R67, P0, R46, 0x400, RZ ;  /* 0x000004002e437810 */ /* 0x000fc60007f1e0ff */
[----:B------:R-:W-:Y:S01]  /*19c0*/  IMAD.X R70, RZ, RZ, R71, P1 ;  /* 0x000000ffff467224 */ /* 0x000fe200008e0647 */
[----:B------:R-:W-:Y:S01]  /*19d0*/  LOP3.LUT R71, R2, 0x18, RZ, 0xc0, !PT ;  /* 0x0000001802477812 */ /* 0x000fe200078ec0ff */
[----:B------:R-:W-:-:S08]  /*19e0*/  IMAD.X R69, RZ, RZ, R47, P0 ;  /* 0x000000ffff457224 */ /* 0x000fd000000e062f */
.L_x_0:
[----:B------:R-:W1:Y:S01]  /*19f0*/  SHFL.IDX PT, R44, R73, RZ, 0x1f ;  /* 0x00001fff492c7589 */ /* 0x000e6200000e0000 */
[----:B------:R-:W-:Y:S01]  /*1a00*/  UIADD3 UR11, UR11, 0x1, URZ ;  /* 0x000000010b0b7890 */ /* 0x000fe2000fffe03f */
[----:B------:R-:W-:-:S04]  /*1a10*/  DEPBAR.LE SB0, 0x6 ;  /* 0x000081800000791a */ /* 0x000fc80000000000 */
[----:B------:R-:W-:Y:S01]  /*1a20*/  UISETP.GE.AND UP0, UPT, UR11, 0x5, UPT ;  /* 0x000000050b00788c */ /* 0x000fe2000bf06270 */
[----:B------:R-:W-:Y:S01]  /*1a30*/  BAR.SYNC.DEFER_BLOCKING 0x0 ;  /* 0x0000000000007b1d */ /* 0x000fe20000010000 */
[----:B------:R-:W-:Y:S01]  /*1a40*/  UIADD3 UR12, UR12, 0x1, URZ ;  /* 0x000000010c0c7890 */ /* 0x000fe2000fffe03f */
[----:B------:R-:W-:Y:S01]  /*1a50*/  VIADD R74, R74, 0x80 ;  /* 0x000000804a4a7836 */ /* 0x000fe20000000000 */
[----:B------:R-:W-:Y:S01]  /*1a60*/  USEL UR11, UR11, URZ, !UP0 ;  /* 0x0000003f0b0b7287 */ /* 0x000fe2000c000000 */
[----:B------:R-:W-:Y:S02]  /*1a70*/  IADD3 R52, P1, R60, UR6, RZ ;  /* 0x000000063c347c10 */ /* 0x000fe4000ff3e0ff */
[----:B------:R-:W-:Y:S01]  /*1a80*/  UMOV UR19, 0x40000040 ;  /* 0x4000004000137882 */ /* 0x000fe20000000000 */
[----:B------:R-:W-:Y:S01]  /*1a90*/  ULEA UR4, UR11, UR10, 0xe ;  /* 0x0000000a0b047291 */ /* 0x000fe2000f8e703f */
[----:B------:R-:W-:Y:S02]  /*1aa0*/  ISETP.GE.U32.AND P0, PT, R74, 0xa00, PT ;  /* 0x00000a004a00780c */ /* 0x000fe40003f06070 */
[----:B------:R-:W-:Y:S01]  /*1ab0*/  IADD3 R50, P2, R59, UR6, RZ ;  /* 0x000000063b327c10 */ /* 0x000fe2000ff5e0ff */
[----:B------:R-:W-:Y:S01]  /*1ac0*/  USHF.R.U32.HI UR8, URZ, 0x4, UR4 ;  /* 0x000000043f087899 */ /* 0x000fe20008011604 */
[----:B------:R-:W-:Y:S01]  /*1ad0*/  IADD3.X R53, R62, UR7, RZ, P1, !PT ;  /* 0x000000073e357c10 */ /* 0x000fe20008ffe4ff */
[----:B------:R-:W-:Y:S01]  /*1ae0*/  ULEA UR4, UR11, UR13, 0xd ;  /* 0x0000000d0b047291 */ /* 0x000fe2000f8e683f */
[----:B------:R-:W-:Y:S01]  /*1af0*/  IADD3 R48, P1, R42, UR6, RZ ;  /* 0x000000062a307c10 */ /* 0x000fe2000ff3e0ff */
[----:B------:R-:W-:Y:S01]  /*1b00*/  ULOP3.LUT UR8, UR8, 0x3fff, URZ, 0xc0, !UPT ;  /* 0x00003fff08087892 */ /* 0x000fe2000f8ec03f */
[----:B------:R-:W-:Y:S01]  /*1b10*/  IADD3.X R51, R61, UR7, RZ, P2, !PT ;  /* 0x000000073d337c10 */ /* 0x000fe200097fe4ff */
[----:B------:R-:W-:Y:S01]  /*1b20*/  USHF.R.U32.HI UR4, URZ, 0x4, UR4 ;  /* 0x000000043f047899 */ /* 0x000fe20008011604 */
[----:B-1----:R-:W-:-:S02]  /*1b30*/  R2UR UR5, R44 ;  /* 0x000000002c0572ca */ /* 0x002fc400000e0000 */
[----:B------:R-:W-:Y:S01]  /*1b40*/  IADD3 R44, P2, R41, UR6, RZ ;  /* 0x00000006292c7c10 */ /* 0x000fe2000ff5e0ff */
[----:B------:R-:W-:Y:S01]  /*1b50*/  ULOP3.LUT UR4, UR4, 0x3fff, URZ, 0xc0, !UPT ;  /* 0x00003fff04047892 */ /* 0x000fe2000f8ec03f */
[----:B------:R-:W-:Y:S01]  /*1b60*/  IADD3.X R49, R58, UR7, RZ, P1, !PT ;  /* 0x000000073a317c10 */ /* 0x000fe20008ffe4ff */
[----:B------:R-:W-:Y:S02]  /*1b70*/  WARPGROUP.ARRIVE ;  /* 0x00000000000079c5 */ /* 0x000fe40000000000 */
[----:B------:R-:W-:Y:S01]  /*1b80*/  ULOP3.LUT UR18, UR4, 0x1000000, URZ, 0xfc, !UPT ;  /* 0x0100000004127892 */ /* 0x000fe2000f8efc3f */
[----:B------:R-:W-:Y:S02]  /*1b90*/  IADD3 R46, P1, R22, UR6, RZ ;  /* 0x00000006162e7c10 */ /* 0x000fe4000ff3e0ff */
[----:B------:R-:W-:Y:S02]  /*1ba0*/  IADD3.X R45, R43, UR7, RZ, P2, !PT ;  /* 0x000000072b2d7c10 */ /* 0x000fe400097fe4ff */
[----:B------:R-:W-:Y:S01]  /*1bb0*/  IADD3 R54, P2, R21, UR6, RZ ;  /* 0x0000000615367c10 */ /* 0x000fe2000ff5e0ff */
[----:B------:R-:W-:Y:S01]  /*1bc0*/  USHF.L.U32 UR5, UR5, 0x7, URZ ;  /* 0x0000000705057899 */ /* 0x000fe2000800063f */
[----:B------:R-:W-:-:S02]  /*1bd0*/  IADD3.X R47, R40, UR7, RZ, P1, !PT ;  /* 0x00000007282f7c10 */ /* 0x000fc40008ffe4ff */
[----:B------:R-:W-:Y:S01]  /*1be0*/  IADD3 R56, P1, R18, UR6, RZ ;  /* 0x0000000612387c10 */ /* 0x000fe2000ff3e0ff */
[----:B------:R-:W-:Y:S01]  /*1bf0*/  ULOP3.LUT UR5, UR5, 0x180, URZ, 0xc0, !UPT ;  /* 0x0000018005057892 */ /* 0x000fe2000f8ec03f */
[----:B------:R-:W-:-:S03]  /*1c00*/  IADD3.X R55, R23, UR7, RZ, P2, !PT ;  /* 0x0000000717377c10 */ /* 0x000fc600097fe4ff */
[----:B------:R-:W-:-:S03]  /*1c10*/  UIADD3 UR8, UP0, UR5, UR8, URZ ;  /* 0x0000000805087290 */ /* 0x000fc6000ff1e03f */
[----:B------:R-:W-:Y:S01]  /*1c20*/  UMOV UR5, URZ ;  /* 0x0000003f00057c82 */ /* 0x000fe20008000000 */
[----:B------:R-:W-:Y:S02]  /*1c30*/  UIADD3.X UR9, URZ, URZ, URZ, UP0, !UPT ;  /* 0x0000003f3f097290 */ /* 0x000fe400087fe43f */
[----:B------:R-:W-:Y:S02]  /*1c40*/  ULOP3.LUT UR16, UR8, 0x2000000, URZ, 0xfc, !UPT ;  /* 0x0200000008107892 */ /* 0x000fe4000f8efc3f */
[----:B------:R-:W-:Y:S02]  /*1c50*/  ULOP3.LUT UR17, UR9, 0x40000040, URZ, 0xfc, !UPT ;  /* 0x4000004009117892 */ /* 0x000fe4000f8efc3f */
[----:B------:R-:W-:-:S04]  /*1c60*/  UISETP.GE.AND UP0, UPT, UR12, 0x5, UPT ;  /* 0x000000050c00788c */ /* 0x000fc8000bf06270 */
[----:B------:R-:W-:-:S03]  /*1c70*/  USEL UR12, UR12, URZ, !UP0 ;  /* 0x0000003f0c0c7287 */ /* 0x000fc6000c000000 */
[----:B------:R-:W-:Y:S01]  /*1c80*/  HGMMA.64x32x16.F32.BF16 R24, gdesc[UR16], R24 ;  /* 0x00600000101879f0 */ /* 0x000fe20008701818 */
[----:B------:R-:W-:Y:S01]  /*1c90*/  UMOV UR16, 0x2000002 ;  /* 0x0200000200107882 */ /* 0x000fe20000000000 */
[----:B------:R-:W-:Y:S01]  /*1ca0*/  UMOV UR17, 0x40000040 ;  /* 0x4000004000117882 */ /* 0x000fe20000000000 */
[----:B------:R-:W-:Y:S01]  /*1cb0*/  UMOV UR18, 0x1000002 ;  /* 0x0100000200127882 */ /* 0x000fe20000000000 */
[----:B------:R-:W-:Y:S01]  /*1cc0*/  UMOV UR19, 0x40000040 ;  /* 0x4000004000137882 */ /* 0x000fe20000000000 */
[----:B------:R-:W-:Y:S02]  /*1cd0*/  UIADD3.64 UR16, UR8, UR16, URZ ;  /* 0x0000001008107297 */ /* 0x000fe4000fffe03f */
[----:B------:R-:W-:-:S09]  /*1ce0*/  UIADD3.64 UR18, UR4, UR18, URZ ;  /* 0x0000001204127297 */ /* 0x000fd2000fffe03f */
        /* <DEDUP_REMOVED lines=41> */
[----:B------:R-:W-:Y:S02]  /*1f80*/  UIADD3.64 UR18, UR4, UR18, URZ ;  /* 0x0000001204127297 */ /* 0x000fe4000fffe03f */
[----:B------:R-:W-:-:S06]  /*1f90*/  ULEA UR4, UR12, UR10, 0xe ;  /* 0x0000000a0c047291 */ /* 0x000fcc000f8e703f */
[----:B------:R-:W-:Y:S02]  /*1fa0*/  LEA R57, R7, UR4, 0x1 ;  /* 0x0000000407397c11 */ /* 0x000fe4000f8e08ff */
[----:B------:R-:W-:Y:S02]  /*1fb0*/  LEA R75, R8, UR4, 0x1 ;  /* 0x00000004084b7c11 */ /* 0x000fe4000f8e08ff */
[----:B------:R-:W-:Y:S02]  /*1fc0*/  LEA R77, R9, UR4, 0x1 ;  /* 0x00000004094d7c11 */ /* 0x000fe4000f8e08ff */
[----:B------:R-:W-:Y:S01]  /*1fd0*/  LEA R76, R10, UR4, 0x1 ;  /* 0x000000040a4c7c11 */ /* 0x000fe2000f8e08ff */
[----:B------:R-:W-:Y:S03]  /*1fe0*/  HGMMA.64x32x16.F32.BF16 R24, gdesc[UR16], R24, gsb0 ;  /* 0x00600000101879f0 */ /* 0x000fe60008001818 */
[----:B------:R-:W-:-:S02]  /*1ff0*/  WARPGROUP.DEPBAR.LE gsb0, 0x1 ;  /* 0x00008000000079c5 */ /* 0x000fc40000010100 */
[----:B------:R-:W-:Y:S06]  /*2000*/  BAR.SYNC.DEFER_BLOCKING 0x0 ;  /* 0x0000000000007b1d */ /* 0x000fec0000010000 */
[----:B------:R-:W-:Y:S01]  /*2010*/  @!PT LDS RZ, [RZ] ;  /* 0x00000000fffff984 */ /* 0x000fe20000000800 */
[----:B------:R-:W-:Y:S01]  /*2020*/  @!PT LDS RZ, [RZ] ;  /* 0x00000000fffff984 */ /* 0x000fe20000000800 */
[----:B------:R-:W-:Y:S01]  /*2030*/  @!PT LDS RZ, [RZ] ;  /* 0x00000000fffff984 */ /* 0x000fe20000000800 */
[----:B------:R1:W-:Y:S04]  /*2040*/  LDGSTS.E.BYPASS.128 [R57], desc[UR14][R52.64], !P0 ;  /* 0x0000000034397fae */ /* 0x0003e8000c101c4e */
[----:B------:R2:W-:Y:S04]  /*2050*/  LDGSTS.E.BYPASS.128 [R75], desc[UR14][R50.64], !P0 ;  /* 0x00000000324b7fae */ /* 0x0005e8000c101c4e */
[----:B------:R3:W-:Y:S04]  /*2060*/  LDGSTS.E.BYPASS.128 [R77], desc[UR14][R48.64], !P0 ;  /* 0x00000000304d7fae */ /* 0x0007e8000c101c4e */
[----:B------:R4:W-:Y:S01]  /*2070*/  LDGSTS.E.BYPASS.128 [R76], desc[UR14][R44.64], !P0 ;  /* 0x000000002c4c7fae */ /* 0x0009e2000c101c4e */
[----:B-1----:R-:W-:-:S02]  /*2080*/  IADD3 R52, P2, R16, UR6, RZ ;  /* 0x0000000610347c10 */ /* 0x002fc4000ff5e0ff */
[----:B------:R-:W-:Y:S02]  /*2090*/  IADD3.X R57, R20, UR7, RZ, P1, !PT ;  /* 0x0000000714397c10 */ /* 0x000fe40008ffe4ff */
[----:B--2---:R-:W-:Y:S02]  /*20a0*/  LEA R75, R4, UR4, 0x1 ;  /* 0x00000004044b7c11 */ /* 0x004fe4000f8e08ff */
[----:B------:R-:W-:Y:S02]  /*20b0*/  LEA R51, R6, UR4, 0x1 ;  /* 0x0000000406337c11 */ /* 0x000fe4000f8e08ff */
[----:B---3--:R-:W-:Y:S02]  /*20c0*/  LEA R49, R3, UR4, 0x1 ;  /* 0x0000000403317c11 */ /* 0x008fe4000f8e08ff */
[----:B------:R-:W-:Y:S01]  /*20d0*/  LEA R77, R5, UR4, 0x1 ;  /* 0x00000004054d7c11 */ /* 0x000fe2000f8e08ff */
[----:B------:R-:W-:Y:S01]  /*20e0*/  ULEA UR4, UR12, UR13, 0xd ;  /* 0x0000000d0c047291 */ /* 0x000fe2000f8e683f */
[----:B----4-:R-:W-:Y:S01]  /*20f0*/  IADD3 R44, P1, R68, UR6, RZ ;  /* 0x00000006442c7c10 */ /* 0x010fe2000ff3e0ff */
[----:B------:R1:W-:Y:S01]  /*2100*/  LDGSTS.E.BYPASS.128 [R49], desc[UR14][R46.64], !P0 ;  /* 0x000000002e317fae */ /* 0x0003e2000c101c4e */
[----:B------:R-:W-:-:S02]  /*2110*/  IADD3.X R53, R19, UR7, RZ, P2, !PT ;  /* 0x0000000713357c10 */ /* 0x000fc400097fe4ff */
[----:B------:R-:W-:Y:S01]  /*2120*/  IADD3.X R45, R70, UR7, RZ, P1, !PT ;  /* 0x00000007462d7c10 */ /* 0x000fe20008ffe4ff */
[----:B------:R2:W-:Y:S01]  /*2130*/  LDGSTS.E.BYPASS.128 [R75], desc[UR14][R54.64], !P0 ;  /* 0x00000000364b7fae */ /* 0x0005e2000c101c4e */
[----:B------:R-:W-:Y:S02]  /*2140*/  IADD3 R48, P1, R64, UR6, RZ ;  /* 0x0000000640307c10 */ /* 0x000fe4000ff3e0ff */
[----:B------:R-:W-:Y:S01]  /*2150*/  IADD3 R50, P3, R63, UR6, RZ ;  /* 0x000000063f327c10 */ /* 0x000fe2000ff7e0ff */
[----:B------:R3:W-:Y:S01]  /*2160*/  LDGSTS.E.BYPASS.128 [R77], desc[UR14][R56.64], !P0 ;  /* 0x00000000384d7fae */ /* 0x0007e2000c101c4e */
[----:B-1----:R-:W-:-:S03]  /*2170*/  IADD3 R46, P2, R67, UR6, RZ ;  /* 0x00000006432e7c10 */ /* 0x002fc6000ff5e0ff */
[----:B------:R1:W-:Y:S01]  /*2180*/  LDGSTS.E.BYPASS.128 [R51], desc[UR14][R52.64], !P0 ;  /* 0x0000000034337fae */ /* 0x0003e2000c101c4e */
[----:B------:R-:W-:Y:S01]  /*2190*/  IADD3.X R49, R66, UR7, RZ, P1, !PT ;  /* 0x0000000742317c10 */ /* 0x000fe20008ffe4ff */
[----:B------:R-:W-:Y:S01]  /*21a0*/  UIADD3 UR6, UP0, UR6, 0x100, URZ ;  /* 0x0000010006067890 */ /* 0x000fe2000ff1e03f */
[----:B--2---:R-:W-:Y:S01]  /*21b0*/  LEA R55, R11, UR4, 0x1 ;  /* 0x000000040b377c11 */ /* 0x004fe2000f8e08ff */
[----:B------:R-:W0:Y:S01]  /*21c0*/  LDGDEPBAR ;  /* 0x00000000000079af */ /* 0x000e220000000000 */
[----:B------:R-:W-:Y:S02]  /*21d0*/  IADD3.X R47, R69, UR7, RZ, P2, !PT ;  /* 0x00000007452f7c10 */ /* 0x000fe400097fe4ff */
[----:B------:R-:W-:Y:S01]  /*21e0*/  LEA R75, R12, UR4, 0x1 ;  /* 0x000000040c4b7c11 */ /* 0x000fe2000f8e08ff */
[----:B------:R2:W-:Y:S01]  /*21f0*/  LDGSTS.E.BYPASS.128 [R55], desc[UR14][R44.64], !P0 ;  /* 0x000000002c377fae */ /* 0x0005e2000c101c4e */
[----:B---3--:R-:W-:Y:S02]  /*2200*/  LEA R57, R14, UR4, 0x1 ;  /* 0x000000040e397c11 */ /* 0x008fe4000f8e08ff */
[----:B-1----:R-:W-:Y:S01]  /*2210*/  LEA R53, R13, UR4, 0x1 ;  /* 0x000000040d357c11 */ /* 0x002fe2000f8e08ff */
[----:B------:R2:W-:Y:S01]  /*2220*/  LDGSTS.E.BYPASS.128 [R75], desc[UR14][R46.64], !P0 ;  /* 0x000000002e4b7fae */ /* 0x0005e2000c101c4e */
[----:B------:R-:W-:Y:S01]  /*2230*/  IADD3.X R51, R65, UR7, RZ, P3, !PT ;  /* 0x0000000741337c10 */ /* 0x000fe20009ffe4ff */
[----:B------:R-:W-:-:S02]  /*2240*/  UIADD3.X UR7, URZ, UR7, URZ, UP0, !UPT ;  /* 0x000000073f077290 */ /* 0x000fc400087fe43f */
[----:B------:R2:W-:Y:S04]  /*2250*/  LDGSTS.E.BYPASS.128 [R53], desc[UR14][R48.64], !P0 ;  /* 0x0000000030357fae */ /* 0x0005e8000c101c4e */
[----:B------:R2:W-:Y:S01]  /*2260*/  LDGSTS.E.BYPASS.128 [R57], desc[UR14][R50.64], !P0 ;  /* 0x0000000032397fae */ /* 0x0005e2000c101c4e */
[----:B------:R-:W-:-:S03]  /*2270*/  ISETP.GE.U32.AND P0, PT, R74, 0xb80, PT ;  /* 0x00000b804a00780c */ /* 0x000fc60003f06070 */
[----:B------:R-:W0:Y:S10]  /*2280*/  LDGDEPBAR ;  /* 0x00000000000079af */ /* 0x000e340000000000 */
[----:B--2---:R-:W-:Y:S05]  /*2290*/  @!P0 BRA `(.L_x_0) ;  /* 0xfffffff400d48947 */ /* 0x004fea000383ffff */
[----:B------:R-:W1:Y:S01]  /*22a0*/  S2R R3, SR_TID.X ;  /* 0x0000000000037919 */ /* 0x000e620000002100 */
[----:B------:R-:W-:Y:S02]  /*22b0*/  WARPGROUP.DEPBAR.LE gsb0, 0x0 ;  /* 0x00008000000079c5 */ /* 0x000fe40000010000 */
[----:B------:R-:W-:-:S04]  /*22c0*/  DEPBAR.LE SB0, 0x0 ;  /* 0x000080000000791a */ /* 0x000fc80000000000 */
[----:B------:R-:W-:Y:S01]  /*22d0*/  LOP3.LUT R13, R72, 0x7, RZ, 0xc0, !PT ;  /* 0x00000007480d7812 */ /* 0x000fe200078ec0ff */
[----:B------:R-:W2:Y:S01]  /*22e0*/  LDC.64 R8, c[0x0][0x210] ;  /* 0x00008400ff087b82 */ /* 0x000ea20000000a00 */
[----:B------:R-:W-:Y:S02]  /*22f0*/  LOP3.LUT R16, R15, 0x18, R2, 0xf8, !PT ;  /* 0x000000180f107812 */ /* 0x000fe400078ef802 */
[----:B------:R-:W-:-:S05]  /*2300*/  CS2R R6, SRZ ;  /* 0x0000000000067805 */ /* 0x000fca000001ff00 */
[----:B------:R-:W-:Y:S01]  /*2310*/  BAR.SYNC.DEFER_BLOCKING 0x0 ;  /* 0x0000000000007b1d */ /* 0x000fe20000010000 */
[----:B------:R-:W-:-:S04]  /*2320*/  ISETP.GE.AND P0, PT, R16, 0xc00, PT ;  /* 0x00000c001000780c */ /* 0x000fc80003f06270 */
[----:B------:R-:W-:Y:S02]  /*2330*/  ISETP.LT.AND P1, PT, R17, R0, !P0 ;  /* 0x000000001100720c */ /* 0x000fe40004721270 */
[----:B-1----:R-:W-:-:S04]  /*2340*/  SHF.R.U32.HI R3, RZ, 0x5, R3 ;  /* 0x00000005ff037819 */ /* 0x002fc80000011603 */
[----:B------:R-:W-:Y:S01]  /*2350*/  LOP3.LUT R12, R3, 0x3, RZ, 0xc0, !PT ;  /* 0x00000003030c7812 */ /* 0x000fe200078ec0ff */
[----:B--2---:R-:W-:-:S04]  /*2360*/  IMAD.WIDE R2, R16, 0x2, R8 ;  /* 0x0000000210027825 */ /* 0x004fc800078e0208 */
[----:B------:R-:W-:-:S04]  /*2370*/  IMAD R4, R12, 0x10, R13 ;  /* 0x000000100c047824 */ /* 0x000fc800078e020d */
[----:B------:R-:W-:Y:S01]  /*2380*/  IMAD R14, R4, 0xa0, R71 ;  /* 0x000000a0040e7824 */ /* 0x000fe200078e0247 */
[----:B------:R-:W-:-:S04]  /*2390*/  CS2R R4, SRZ ;  /* 0x0000000000047805 */ /* 0x000fc8000001ff00 */
[----:B------:R-:W-:Y:S04]  /*23a0*/  STS.64 [R14+UR10], R24 ;  /* 0x000000180e007988 */ /* 0x000fe80008000a0a */
[----:B------:R-:W-:Y:S04]  /*23b0*/  STS.64 [R14+UR10+0x500], R26 ;  /* 0x0005001a0e007988 */ /* 0x000fe80008000a0a */
[----:B------:R-:W-:Y:S04]  /*23c0*/  STS.64 [R14+UR10+0x20], R28 ;  /* 0x0000201c0e007988 */ /* 0x000fe80008000a0a */
[----:B------:R-:W-:Y:S04]  /*23d0*/  STS.64 [R14+UR10+0x520], R30 ;  /* 0x0005201e0e007988 */ /* 0x000fe80008000a0a */
[----:B------:R1:W-:Y:S04]  /*23e0*/  STS.64 [R14+UR10+0x40], R32 ;  /* 0x000040200e007988 */ /* 0x0003e80008000a0a */
[----:B------:R-:W-:Y:S04]  /*23f0*/  STS.64 [R14+UR10+0x540], R34 ;  /* 0x000540220e007988 */ /* 0x000fe80008000a0a */
[----:B------:R-:W-:Y:S04]  /*2400*/  STS.64 [R14+UR10+0x60], R36 ;  /* 0x000060240e007988 */ /* 0x000fe80008000a0a */
[----:B------:R-:W-:Y:S01]  /*2410*/  STS.64 [R14+UR10+0x560], R38 ;  /* 0x000560260e007988 */ /* 0x000fe20008000a0a */
[----:B------:R-:W-:Y:S01]  /*2420*/  BAR.SYNC.DEFER_BLOCKING 0x0 ;  /* 0x0000000000007b1d */ /* 0x000fe20000010000 */
[----:B------:R-:W-:-:S04]  /*2430*/  LOP3.LUT R9, R17, 0x20, RZ, 0xfc, !PT ;  /* 0x0000002011097812 */ /* 0x000fc800078efcff */
[----:B------:R-:W-:Y:S02]  /*2440*/  ISETP.LT.AND P0, PT, R9, R0, !P0 ;  /* 0x000000000900720c */ /* 0x000fe40004701270 */
[----:B------:R-:W-:Y:S01]  /*2450*/  CS2R R8, SRZ ;  /* 0x0000000000087805 */ /* 0x000fe2000001ff00 */
[----:B------:R-:W2:Y:S01]  /*2460*/  @P1 LDG.E.EL.128 R4, desc[UR14][R2.64] ;  /* 0x0000000e02041981 */ /* 0x000ea2000c2e1d00 */
[----:B------:R-:W-:-:S09]  /*2470*/  CS2R R10, SRZ ;  /* 0x00000000000a7805 */ /* 0x000fd2000001ff00 */
[----:B------:R2:W3:Y:S01]  /*2480*/  @P0 LDG.E.EL.128 R8, desc[UR14][R2.64] ;  /* 0x0000000e02080981 */ /* 0x0004e2000c2e1d00 */
[----:B------:R-:W-:Y:S02]  /*2490*/  IMAD R12, R12, 0x8, R13 ;  /* 0x000000080c0c7824 */ /* 0x000fe400078e020d */
[----:B-1----:R-:W-:Y:S02]  /*24a0*/  IMAD R33, R17, 0xc00, R16 ;  /* 0x00000c0011217824 */ /* 0x002fe400078e0210 */
[----:B------:R-:W-:-:S05]  /*24b0*/  IMAD R12, R12, 0x28, R71 ;  /* 0x000000280c0c7824 */ /* 0x000fca00078e0247 */
[----:B------:R-:W-:-:S05]  /*24c0*/  LEA R0, R12, UR10, 0x2 ;  /* 0x0000000a0c007c11 */ /* 0x000fca000f8e10ff */
[----:B------:R-:W1:Y:S04]  /*24d0*/  LDS.128 R28, [R0] ;  /* 0x00000000001c7984 */ /* 0x000e680000000c00 */
[----:B------:R-:W4:Y:S04]  /*24e0*/  LDS.128 R24, [R0+0x10] ;  /* 0x0000100000187984 */ /* 0x000f280000000c00 */
[----:B------:R-:W5:Y:S04]  /*24f0*/  LDS.128 R20, [R0+0x1400] ;  /* 0x0014000000147984 */ /* 0x000f680000000c00 */
[----:B------:R1:W1:Y:S01]  /*2500*/  LDS.128 R12, [R0+0x1410] ;  /* 0x00141000000c7984 */ /* 0x0002620000000c00 */
[C---:B--2---:R-:W-:Y:S01]  /*2510*/  PRMT R2, R5.reuse, 0x7632, R2 ;  /* 0x0000763205027816 */ /* 0x044fe20000000002 */
[----:B------:R-:W-:Y:S01]  /*2520*/  IMAD.U32 R17, R4, 0x10000, RZ ;  /* 0x0001000004117824 */ /* 0x000fe200078e00ff */
[----:B------:R-:W-:Y:S01]  /*2530*/  PRMT R3, R6, 0x7632, R3 ;  /* 0x0000763206037816 */ /* 0x000fe20000000003 */
[----:B------:R-:W-:Y:S01]  /*2540*/  IMAD.U32 R5, R5, 0x10000, RZ ;  /* 0x0001000005057824 */ /* 0x000fe200078e00ff */
[----:B------:R-:W-:Y:S01]  /*2550*/  PRMT R16, R4, 0x7632, R16 ;  /* 0x0000763204107816 */ /* 0x000fe20000000010 */
[----:B------:R-:W-:Y:S01]  /*2560*/  IMAD.U32 R2, R2, 0x10000, RZ ;  /* 0x0001000002027824 */ /* 0x000fe200078e00ff */
[----:B------:R-:W-:Y:S01]  /*2570*/  PRMT R4, R7, 0x7632, R4 ;  /* 0x0000763207047816 */ /* 0x000fe20000000004 */
[----:B-1----:R-:W-:-:S02]  /*2580*/  IMAD.U32 R0, R3, 0x10000, RZ ;  /* 0x0001000003007824 */ /* 0x002fc400078e00ff */
[----:B------:R-:W-:Y:S01]  /*2590*/  FADD R30, R30, R5 ;  /* 0x000000051e1e7221 */ /* 0x000fe20000000000 */
[----:B------:R-:W-:Y:S01]  /*25a0*/  FADD R31, R31, R2 ;  /* 0x000000021f1f7221 */ /* 0x000fe20000000000 */
[----:B------:R-:W-:Y:S01]  /*25b0*/  IMAD.U32 R7, R7, 0x10000, RZ ;  /* 0x0001000007077824 */ /* 0x000fe200078e00ff */
[----:B------:R-:W1:Y:S01]  /*25c0*/  LDC.64 R2, c[0x0][0x228] ;  /* 0x00008a00ff027b82 */ /* 0x000e620000000a00 */
[----:B------:R-:W-:Y:S02]  /*25d0*/  IMAD.U32 R4, R4, 0x10000, RZ ;  /* 0x0001000004047824 */ /* 0x000fe400078e00ff */
[--C-:B----4-:R-:W-:Y:S01]  /*25e0*/  FADD R25, R25, R0.reuse ;  /* 0x0000000019197221 */ /* 0x110fe20000000000 */
[----:B---3--:R-:W-:Y:S01]  /*25f0*/  PRMT R0, R8, 0x7632, R0 ;  /* 0x0000763208007816 */ /* 0x008fe20000000000 */
[----:B------:R-:W-:Y:S02]  /*2600*/  IMAD.U32 R19, R6, 0x10000, RZ ;  /* 0x0001000006137824 */ /* 0x000fe400078e00ff */
[--C-:B------:R-:W-:Y:S01]  /*2610*/  FADD R27, R27, R4.reuse ;  /* 0x000000041b1b7221 */ /* 0x100fe20000000000 */
[----:B------:R-:W-:Y:S01]  /*2620*/  PRMT R4, R9, 0x7632, R4 ;  /* 0x0000763209047816 */ /* 0x000fe20000000004 */
[----:B------:R-:W-:-:S02]  /*2630*/  IMAD.U32 R16, R16, 0x10000, RZ ;  /* 0x0001000010107824 */ /* 0x000fc400078e00ff */
[----:B------:R-:W-:Y:S01]  /*2640*/  FADD R26, R26, R7 ;  /* 0x000000071a1a7221 */ /* 0x000fe20000000000 */
[----:B------:R-:W-:Y:S01]  /*2650*/  IMAD.U32 R5, R8, 0x10000, RZ ;  /* 0x0001000008057824 */ /* 0x000fe200078e00ff */
[----:B------:R-:W-:Y:S01]  /*2660*/  PRMT R8, R10, 0x7632, R8 ;  /* 0x000076320a087816 */ /* 0x000fe20000000008 */
[----:B------:R-:W-:Y:S01]  /*2670*/  IMAD.U32 R7, R9, 0x10000, RZ ;  /* 0x0001000009077824 */ /* 0x000fe200078e00ff */
[----:B------:R-:W-:Y:S01]  /*2680*/  PRMT R9, R11, 0x7632, R9 ;  /* 0x000076320b097816 */ /* 0x000fe20000000009 */
[----:B------:R-:W-:Y:S02]  /*2690*/  IMAD.U32 R0, R0, 0x10000, RZ ;  /* 0x0001000000007824 */ /* 0x000fe400078e00ff */
[----:B------:R-:W-:Y:S01]  /*26a0*/  FADD R28, R28, R17 ;  /* 0x000000111c1c7221 */ /* 0x000fe20000000000 */
[----:B------:R-:W-:Y:S01]  /*26b0*/  FADD R29, R29, R16 ;  /* 0x000000101d1d7221 */ /* 0x000fe20000000000 */
[----:B------:R-:W-:Y:S01]  /*26c0*/  FADD R6, R24, R19 ;  /* 0x0000001318067221 */ /* 0x000fe20000000000 */
[----:B------:R-:W-:-:S02]  /*26d0*/  IMAD.U32 R4, R4, 0x10000, RZ ;  /* 0x0001000004047824 */ /* 0x000fc400078e00ff */
[----:B-----5:R-:W-:Y:S01]  /*26e0*/  FADD R21, R21, R0 ;  /* 0x0000000015157221 */ /* 0x020fe20000000000 */
[----:B------:R-:W-:Y:S02]  /*26f0*/  IMAD.U32 R17, R10, 0x10000, RZ ;  /* 0x000100000a117824 */ /* 0x000fe400078e00ff */
[----:B------:R-:W-:Y:S01]  /*2700*/  FADD R20, R20, R5 ;  /* 0x0000000514147221 */ /* 0x000fe20000000000 */
[----:B------:R-:W-:Y:S02]  /*2710*/  IMAD.U32 R11, R11, 0x10000, RZ ;  /* 0x000100000b0b7824 */ /* 0x000fe400078e00ff */
[----:B------:R-:W-:Y:S01]  /*2720*/  FADD R22, R22, R7 ;  /* 0x0000000716167221 */ /* 0x000fe20000000000 */
[----:B------:R-:W-:Y:S01]  /*2730*/  FADD R23, R23, R4 ;  /* 0x0000000417177221 */ /* 0x000fe20000000000 */
[----:B------:R-:W-:Y:S01]  /*2740*/  IMAD.U32 R0, R8, 0x10000, RZ ;  /* 0x0001000008007824 */ /* 0x000fe200078e00ff */
[----:B------:R-:W-:Y:S01]  /*2750*/  F2FP.BF16.F32.PACK_AB R4, R29, R28 ;  /* 0x0000001c1d04723e */ /* 0x000fe200000010ff */
[----:B------:R-:W-:Y:S01]  /*2760*/  IMAD.U32 R10, R9, 0x10000, RZ ;  /* 0x00010000090a7824 */ /* 0x000fe200078e00ff */
[----:B------:R-:W-:Y:S01]  /*2770*/  F2FP.BF16.F32.PACK_AB R5, R31, R30 ;  /* 0x0000001e1f05723e */ /* 0x000fe200000010ff */
[----:B-1----:R-:W-:Y:S01]  /*2780*/  IMAD.WIDE R8, R33, 0x2, R2 ;  /* 0x0000000221087825 */ /* 0x002fe200078e0202 */
[----:B------:R-:W-:-:S03]  /*2790*/  F2FP.BF16.F32.PACK_AB R6, R25, R6 ;  /* 0x000000061906723e */ /* 0x000fc600000010ff */
[----:B------:R-:W-:Y:S01]  /*27a0*/  FADD R12, R12, R17 ;  /* 0x000000110c0c7221 */ /* 0x000fe20000000000 */
[----:B------:R-:W-:Y:S01]  /*27b0*/  F2FP.BF16.F32.PACK_AB R7, R27, R26 ;  /* 0x0000001a1b07723e */ /* 0x000fe200000010ff */
[----:B------:R-:W-:Y:S01]  /*27c0*/  FADD R11, R14, R11 ;  /* 0x0000000b0e0b7221 */ /* 0x000fe20000000000 */
[----:B------:R-:W-:Y:S01]  /*27d0*/  FADD R13, R13, R0 ;  /* 0x000000000d0d7221 */ /* 0x000fe20000000000 */
[----:B------:R-:W-:Y:S01]  /*27e0*/  FADD R10, R15, R10 ;  /* 0x0000000a0f0a7221 */ /* 0x000fe20000000000 */
[----:B------:R-:W-:Y:S01]  /*27f0*/  VIADD R17, R33, 0x18000 ;  /* 0x0001800021117836 */ /* 0x000fe20000000000 */
[----:B------:R1:W-:Y:S01]  /*2800*/  @P1 STG.E.128 desc[UR14][R8.64], R4 ;  /* 0x0000000408001986 */ /* 0x0003e2000c101d0e */
[----:B------:R-:W-:Y:S02]  /*2810*/  F2FP.BF16.F32.PACK_AB R20, R21, R20 ;  /* 0x000000141514723e */ /* 0x000fe400000010ff */
[----:B------:R-:W-:Y:S01]  /*2820*/  F2FP.BF16.F32.PACK_AB R21, R23, R22 ;  /* 0x000000161715723e */ /* 0x000fe200000010ff */
[----:B------:R-:W-:Y:S01]  /*2830*/  IMAD.WIDE R2, R17, 0x2, R2 ;  /* 0x0000000211027825 */ /* 0x000fe200078e0202 */
[----:B------:R-:W-:-:S02]  /*2840*/  F2FP.BF16.F32.PACK_AB R22, R13, R12 ;  /* 0x0000000c0d16723e */ /* 0x000fc400000010ff */
[----:B------:R-:W-:Y:S01]  /*2850*/  F2FP.BF16.F32.PACK_AB R23, R10, R11 ;  /* 0x0000000b0a17723e */ /* 0x000fe200000010ff */
[----:B------:R-:W-:Y:S06]  /*2860*/  @!P0 EXIT ;  /* 0x000000000000894d */ /* 0x000fec0003800000 */
[----:B------:R-:W-:Y:S01]  /*2870*/  STG.E.128 desc[UR14][R2.64], R20 ;  /* 0x0000001402007986 */ /* 0x000fe2000c101d0e */
[----:B------:R-:W-:Y:S05]  /*2880*/  EXIT ;  /* 0x000000000000794d */ /* 0x000fea0003800000 */
.L_x_1:
[----:B------:R-:W-:-:S00]  /*2890*/  BRA `(.L_x_1) ;  /* 0xfffffffc00fc7947 */ /* 0x000fc0000383ffff */
[----:B------:R-:W-:-:S00]  /*28a0*/  NOP ;  /* 0x0000000000007918 */ /* 0x000fc00000000000 */
        /* <DEDUP_REMOVED lines=13> */
.L_x_2:


//--------------------- .nv.shared.triton_mm      --------------------------
	.section	.nv.shared.triton_mm,"aw",@nobits
	.sectionflags	@""
	.align	16
	.zero		1024


//--------------------- .nv.constant0.triton_mm   --------------------------
	.section	.nv.constant0.triton_mm,"a",@progbits
	.sectionflags	@""
	.align	4
.nv.constant0.triton_mm:
	.zero		568
